//
// Generated by NVIDIA NVVM Compiler
//
// Compiler Build ID: CL-36424714
// Cuda compilation tools, release 13.0, V13.0.88
// Based on NVVM 20.0.0
//

.version 9.0
.target sm_100
.address_size 64

	// .globl	_Z26safe_softmax_f32_f32_naiveILi8EEvPKfiiPf
.extern .shared .align 16 .b8 s_row[];

.visible .entry _Z26safe_softmax_f32_f32_naiveILi8EEvPKfiiPf(
	.param .u64 .ptr .align 1 _Z26safe_softmax_f32_f32_naiveILi8EEvPKfiiPf_param_0,
	.param .u32 _Z26safe_softmax_f32_f32_naiveILi8EEvPKfiiPf_param_1,
	.param .u32 _Z26safe_softmax_f32_f32_naiveILi8EEvPKfiiPf_param_2,
	.param .u64 .ptr .align 1 _Z26safe_softmax_f32_f32_naiveILi8EEvPKfiiPf_param_3
)
{
	.reg .pred 	%p<35>;
	.reg .b32 	%r<132>;
	.reg .b32 	%f<298>;
	.reg .b64 	%rd<31>;

	ld.param.u64 	%rd7, [_Z26safe_softmax_f32_f32_naiveILi8EEvPKfiiPf_param_0];
	ld.param.u32 	%r67, [_Z26safe_softmax_f32_f32_naiveILi8EEvPKfiiPf_param_1];
	ld.param.u32 	%r66, [_Z26safe_softmax_f32_f32_naiveILi8EEvPKfiiPf_param_2];
	ld.param.u64 	%rd8, [_Z26safe_softmax_f32_f32_naiveILi8EEvPKfiiPf_param_3];
	cvta.to.global.u64 	%rd1, %rd8;
	cvta.to.global.u64 	%rd2, %rd7;
	mov.u32 	%r68, %tid.x;
	shr.u32 	%r69, %r68, 5;
	and.b32  	%r131, %r68, 31;
	mov.u32 	%r70, %ctaid.x;
	shl.b32 	%r71, %r70, 3;
	add.s32 	%r2, %r71, %r69;
	setp.ge.s32 	%p1, %r2, %r67;
	@%p1 bra 	$L__BB0_34;
	setp.ge.s32 	%p2, %r131, %r66;
	mov.f32 	%f288, 0fFF7FFFFF;
	@%p2 bra 	$L__BB0_14;
	mul.lo.s32 	%r3, %r66, %r2;
	not.b32 	%r72, %r131;
	add.s32 	%r73, %r66, %r72;
	shr.u32 	%r74, %r73, 5;
	add.s32 	%r4, %r74, 1;
	and.b32  	%r5, %r4, 15;
	setp.lt.u32 	%p3, %r73, 480;
	mov.f32 	%f288, 0fFF7FFFFF;
	mov.u32 	%r118, %r131;
	@%p3 bra 	$L__BB0_5;
	and.b32  	%r75, %r4, 268435440;
	neg.s32 	%r117, %r75;
	add.s64 	%rd3, %rd2, 1024;
	add.s32 	%r116, %r3, %r131;
	mov.f32 	%f288, 0fFF7FFFFF;
	mov.u32 	%r118, %r131;
$L__BB0_4:
	.pragma "nounroll";
	mul.wide.s32 	%rd9, %r116, 4;
	add.s64 	%rd10, %rd3, %rd9;
	ld.global.nc.f32 	%f33, [%rd10+-1024];
	max.f32 	%f34, %f288, %f33;
	ld.global.nc.f32 	%f35, [%rd10+-896];
	max.f32 	%f36, %f34, %f35;
	ld.global.nc.f32 	%f37, [%rd10+-768];
	max.f32 	%f38, %f36, %f37;
	ld.global.nc.f32 	%f39, [%rd10+-640];
	max.f32 	%f40, %f38, %f39;
	ld.global.nc.f32 	%f41, [%rd10+-512];
	max.f32 	%f42, %f40, %f41;
	ld.global.nc.f32 	%f43, [%rd10+-384];
	max.f32 	%f44, %f42, %f43;
	ld.global.nc.f32 	%f45, [%rd10+-256];
	max.f32 	%f46, %f44, %f45;
	ld.global.nc.f32 	%f47, [%rd10+-128];
	max.f32 	%f48, %f46, %f47;
	ld.global.nc.f32 	%f49, [%rd10];
	max.f32 	%f50, %f48, %f49;
	ld.global.nc.f32 	%f51, [%rd10+128];
	max.f32 	%f52, %f50, %f51;
	ld.global.nc.f32 	%f53, [%rd10+256];
	max.f32 	%f54, %f52, %f53;
	ld.global.nc.f32 	%f55, [%rd10+384];
	max.f32 	%f56, %f54, %f55;
	ld.global.nc.f32 	%f57, [%rd10+512];
	max.f32 	%f58, %f56, %f57;
	ld.global.nc.f32 	%f59, [%rd10+640];
	max.f32 	%f60, %f58, %f59;
	ld.global.nc.f32 	%f61, [%rd10+768];
	max.f32 	%f62, %f60, %f61;
	ld.global.nc.f32 	%f63, [%rd10+896];
	max.f32 	%f288, %f62, %f63;
	add.s32 	%r118, %r118, 512;
	add.s32 	%r117, %r117, 16;
	add.s32 	%r116, %r116, 512;
	setp.eq.s32 	%p4, %r117, 0;
	@%p4 bra 	$L__BB0_5;
	bra.uni 	$L__BB0_4;
$L__BB0_5:
	setp.eq.s32 	%p5, %r5, 0;
	@%p5 bra 	$L__BB0_14;
	and.b32  	%r9, %r4, 7;
	setp.lt.u32 	%p6, %r5, 8;
	@%p6 bra 	$L__BB0_8;
	add.s32 	%r76, %r118, %r3;
	mul.wide.s32 	%rd11, %r76, 4;
	add.s64 	%rd12, %rd2, %rd11;
	ld.global.nc.f32 	%f65, [%rd12];
	max.f32 	%f66, %f288, %f65;
	ld.global.nc.f32 	%f67, [%rd12+128];
	max.f32 	%f68, %f66, %f67;
	ld.global.nc.f32 	%f69, [%rd12+256];
	max.f32 	%f70, %f68, %f69;
	ld.global.nc.f32 	%f71, [%rd12+384];
	max.f32 	%f72, %f70, %f71;
	ld.global.nc.f32 	%f73, [%rd12+512];
	max.f32 	%f74, %f72, %f73;
	ld.global.nc.f32 	%f75, [%rd12+640];
	max.f32 	%f76, %f74, %f75;
	ld.global.nc.f32 	%f77, [%rd12+768];
	max.f32 	%f78, %f76, %f77;
	ld.global.nc.f32 	%f79, [%rd12+896];
	max.f32 	%f288, %f78, %f79;
	add.s32 	%r118, %r118, 256;
$L__BB0_8:
	setp.eq.s32 	%p7, %r9, 0;
	@%p7 bra 	$L__BB0_14;
	and.b32  	%r12, %r4, 3;
	setp.lt.u32 	%p8, %r9, 4;
	@%p8 bra 	$L__BB0_11;
	add.s32 	%r77, %r118, %r3;
	mul.wide.s32 	%rd13, %r77, 4;
	add.s64 	%rd14, %rd2, %rd13;
	ld.global.nc.f32 	%f81, [%rd14];
	max.f32 	%f82, %f288, %f81;
	ld.global.nc.f32 	%f83, [%rd14+128];
	max.f32 	%f84, %f82, %f83;
	ld.global.nc.f32 	%f85, [%rd14+256];
	max.f32 	%f86, %f84, %f85;
	ld.global.nc.f32 	%f87, [%rd14+384];
	max.f32 	%f288, %f86, %f87;
	add.s32 	%r118, %r118, 128;
$L__BB0_11:
	setp.eq.s32 	%p9, %r12, 0;
	@%p9 bra 	$L__BB0_14;
	add.s32 	%r115, %r118, %r3;
	neg.s32 	%r114, %r12;
$L__BB0_13:
	.pragma "nounroll";
	mul.wide.s32 	%rd15, %r115, 4;
	add.s64 	%rd16, %rd2, %rd15;
	ld.global.nc.f32 	%f88, [%rd16];
	max.f32 	%f288, %f288, %f88;
	add.s32 	%r115, %r115, 32;
	add.s32 	%r114, %r114, 1;
	setp.eq.s32 	%p10, %r114, 0;
	@%p10 bra 	$L__BB0_14;
	bra.uni 	$L__BB0_13;
$L__BB0_14:
	setp.lt.s32 	%p11, %r131, %r66;
	mov.b32 	%r78, %f288;
	shfl.sync.bfly.b32	%r79|%p12, %r78, 16, 31, -1;
	mov.b32 	%f90, %r79;
	max.f32 	%f91, %f288, %f90;
	mov.b32 	%r80, %f91;
	shfl.sync.bfly.b32	%r81|%p13, %r80, 8, 31, -1;
	mov.b32 	%f92, %r81;
	max.f32 	%f93, %f91, %f92;
	mov.b32 	%r82, %f93;
	shfl.sync.bfly.b32	%r83|%p14, %r82, 4, 31, -1;
	mov.b32 	%f94, %r83;
	max.f32 	%f95, %f93, %f94;
	mov.b32 	%r84, %f95;
	shfl.sync.bfly.b32	%r85|%p15, %r84, 2, 31, -1;
	mov.b32 	%f96, %r85;
	max.f32 	%f97, %f95, %f96;
	mov.b32 	%r86, %f97;
	shfl.sync.bfly.b32	%r87|%p16, %r86, 1, 31, -1;
	mov.b32 	%f98, %r87;
	max.f32 	%f14, %f97, %f98;
	mov.f32 	%f297, 0f00000000;
	@%p11 bra 	$L__BB0_15;
	bra.uni 	$L__BB0_27;
$L__BB0_15:
	mul.lo.s32 	%r27, %r66, %r2;
	not.b32 	%r88, %r131;
	add.s32 	%r89, %r66, %r88;
	shr.u32 	%r90, %r89, 5;
	add.s32 	%r28, %r90, 1;
	and.b32  	%r29, %r28, 15;
	setp.lt.u32 	%p17, %r89, 480;
	mov.f32 	%f297, 0f00000000;
	mov.u32 	%r126, %r131;
	@%p17 bra 	$L__BB0_18;
	and.b32  	%r91, %r28, 268435440;
	neg.s32 	%r125, %r91;
	add.s64 	%rd4, %rd2, 1024;
	add.s32 	%r124, %r27, %r131;
	mov.f32 	%f297, 0f00000000;
	mov.u32 	%r126, %r131;
$L__BB0_17:
	.pragma "nounroll";
	mul.wide.s32 	%rd17, %r124, 4;
	add.s64 	%rd18, %rd4, %rd17;
	ld.global.nc.f32 	%f102, [%rd18+-1024];
	sub.f32 	%f103, %f102, %f14;
	mul.f32 	%f104, %f103, 0f3FB8AA3B;
	ex2.approx.f32 	%f105, %f104;
	add.f32 	%f106, %f297, %f105;
	ld.global.nc.f32 	%f107, [%rd18+-896];
	sub.f32 	%f108, %f107, %f14;
	mul.f32 	%f109, %f108, 0f3FB8AA3B;
	ex2.approx.f32 	%f110, %f109;
	add.f32 	%f111, %f106, %f110;
	ld.global.nc.f32 	%f112, [%rd18+-768];
	sub.f32 	%f113, %f112, %f14;
	mul.f32 	%f114, %f113, 0f3FB8AA3B;
	ex2.approx.f32 	%f115, %f114;
	add.f32 	%f116, %f111, %f115;
	ld.global.nc.f32 	%f117, [%rd18+-640];
	sub.f32 	%f118, %f117, %f14;
	mul.f32 	%f119, %f118, 0f3FB8AA3B;
	ex2.approx.f32 	%f120, %f119;
	add.f32 	%f121, %f116, %f120;
	ld.global.nc.f32 	%f122, [%rd18+-512];
	sub.f32 	%f123, %f122, %f14;
	mul.f32 	%f124, %f123, 0f3FB8AA3B;
	ex2.approx.f32 	%f125, %f124;
	add.f32 	%f126, %f121, %f125;
	ld.global.nc.f32 	%f127, [%rd18+-384];
	sub.f32 	%f128, %f127, %f14;
	mul.f32 	%f129, %f128, 0f3FB8AA3B;
	ex2.approx.f32 	%f130, %f129;
	add.f32 	%f131, %f126, %f130;
	ld.global.nc.f32 	%f132, [%rd18+-256];
	sub.f32 	%f133, %f132, %f14;
	mul.f32 	%f134, %f133, 0f3FB8AA3B;
	ex2.approx.f32 	%f135, %f134;
	add.f32 	%f136, %f131, %f135;
	ld.global.nc.f32 	%f137, [%rd18+-128];
	sub.f32 	%f138, %f137, %f14;
	mul.f32 	%f139, %f138, 0f3FB8AA3B;
	ex2.approx.f32 	%f140, %f139;
	add.f32 	%f141, %f136, %f140;
	ld.global.nc.f32 	%f142, [%rd18];
	sub.f32 	%f143, %f142, %f14;
	mul.f32 	%f144, %f143, 0f3FB8AA3B;
	ex2.approx.f32 	%f145, %f144;
	add.f32 	%f146, %f141, %f145;
	ld.global.nc.f32 	%f147, [%rd18+128];
	sub.f32 	%f148, %f147, %f14;
	mul.f32 	%f149, %f148, 0f3FB8AA3B;
	ex2.approx.f32 	%f150, %f149;
	add.f32 	%f151, %f146, %f150;
	ld.global.nc.f32 	%f152, [%rd18+256];
	sub.f32 	%f153, %f152, %f14;
	mul.f32 	%f154, %f153, 0f3FB8AA3B;
	ex2.approx.f32 	%f155, %f154;
	add.f32 	%f156, %f151, %f155;
	ld.global.nc.f32 	%f157, [%rd18+384];
	sub.f32 	%f158, %f157, %f14;
	mul.f32 	%f159, %f158, 0f3FB8AA3B;
	ex2.approx.f32 	%f160, %f159;
	add.f32 	%f161, %f156, %f160;
	ld.global.nc.f32 	%f162, [%rd18+512];
	sub.f32 	%f163, %f162, %f14;
	mul.f32 	%f164, %f163, 0f3FB8AA3B;
	ex2.approx.f32 	%f165, %f164;
	add.f32 	%f166, %f161, %f165;
	ld.global.nc.f32 	%f167, [%rd18+640];
	sub.f32 	%f168, %f167, %f14;
	mul.f32 	%f169, %f168, 0f3FB8AA3B;
	ex2.approx.f32 	%f170, %f169;
	add.f32 	%f171, %f166, %f170;
	ld.global.nc.f32 	%f172, [%rd18+768];
	sub.f32 	%f173, %f172, %f14;
	mul.f32 	%f174, %f173, 0f3FB8AA3B;
	ex2.approx.f32 	%f175, %f174;
	add.f32 	%f176, %f171, %f175;
	ld.global.nc.f32 	%f177, [%rd18+896];
	sub.f32 	%f178, %f177, %f14;
	mul.f32 	%f179, %f178, 0f3FB8AA3B;
	ex2.approx.f32 	%f180, %f179;
	add.f32 	%f297, %f176, %f180;
	add.s32 	%r126, %r126, 512;
	add.s32 	%r125, %r125, 16;
	add.s32 	%r124, %r124, 512;
	setp.eq.s32 	%p18, %r125, 0;
	@%p18 bra 	$L__BB0_18;
	bra.uni 	$L__BB0_17;
$L__BB0_18:
	setp.eq.s32 	%p19, %r29, 0;
	@%p19 bra 	$L__BB0_27;
	and.b32  	%r33, %r28, 7;
	setp.lt.u32 	%p20, %r29, 8;
	@%p20 bra 	$L__BB0_21;
	add.s32 	%r92, %r126, %r27;
	mul.wide.s32 	%rd19, %r92, 4;
	add.s64 	%rd20, %rd2, %rd19;
	ld.global.nc.f32 	%f182, [%rd20];
	sub.f32 	%f183, %f182, %f14;
	mul.f32 	%f184, %f183, 0f3FB8AA3B;
	ex2.approx.f32 	%f185, %f184;
	add.f32 	%f186, %f297, %f185;
	ld.global.nc.f32 	%f187, [%rd20+128];
	sub.f32 	%f188, %f187, %f14;
	mul.f32 	%f189, %f188, 0f3FB8AA3B;
	ex2.approx.f32 	%f190, %f189;
	add.f32 	%f191, %f186, %f190;
	ld.global.nc.f32 	%f192, [%rd20+256];
	sub.f32 	%f193, %f192, %f14;
	mul.f32 	%f194, %f193, 0f3FB8AA3B;
	ex2.approx.f32 	%f195, %f194;
	add.f32 	%f196, %f191, %f195;
	ld.global.nc.f32 	%f197, [%rd20+384];
	sub.f32 	%f198, %f197, %f14;
	mul.f32 	%f199, %f198, 0f3FB8AA3B;
	ex2.approx.f32 	%f200, %f199;
	add.f32 	%f201, %f196, %f200;
	ld.global.nc.f32 	%f202, [%rd20+512];
	sub.f32 	%f203, %f202, %f14;
	mul.f32 	%f204, %f203, 0f3FB8AA3B;
	ex2.approx.f32 	%f205, %f204;
	add.f32 	%f206, %f201, %f205;
	ld.global.nc.f32 	%f207, [%rd20+640];
	sub.f32 	%f208, %f207, %f14;
	mul.f32 	%f209, %f208, 0f3FB8AA3B;
	ex2.approx.f32 	%f210, %f209;
	add.f32 	%f211, %f206, %f210;
	ld.global.nc.f32 	%f212, [%rd20+768];
	sub.f32 	%f213, %f212, %f14;
	mul.f32 	%f214, %f213, 0f3FB8AA3B;
	ex2.approx.f32 	%f215, %f214;
	add.f32 	%f216, %f211, %f215;
	ld.global.nc.f32 	%f217, [%rd20+896];
	sub.f32 	%f218, %f217, %f14;
	mul.f32 	%f219, %f218, 0f3FB8AA3B;
	ex2.approx.f32 	%f220, %f219;
	add.f32 	%f297, %f216, %f220;
	add.s32 	%r126, %r126, 256;
$L__BB0_21:
	setp.eq.s32 	%p21, %r33, 0;
	@%p21 bra 	$L__BB0_27;
	and.b32  	%r36, %r28, 3;
	setp.lt.u32 	%p22, %r33, 4;
	@%p22 bra 	$L__BB0_24;
	add.s32 	%r93, %r126, %r27;
	mul.wide.s32 	%rd21, %r93, 4;
	add.s64 	%rd22, %rd2, %rd21;
	ld.global.nc.f32 	%f222, [%rd22];
	sub.f32 	%f223, %f222, %f14;
	mul.f32 	%f224, %f223, 0f3FB8AA3B;
	ex2.approx.f32 	%f225, %f224;
	add.f32 	%f226, %f297, %f225;
	ld.global.nc.f32 	%f227, [%rd22+128];
	sub.f32 	%f228, %f227, %f14;
	mul.f32 	%f229, %f228, 0f3FB8AA3B;
	ex2.approx.f32 	%f230, %f229;
	add.f32 	%f231, %f226, %f230;
	ld.global.nc.f32 	%f232, [%rd22+256];
	sub.f32 	%f233, %f232, %f14;
	mul.f32 	%f234, %f233, 0f3FB8AA3B;
	ex2.approx.f32 	%f235, %f234;
	add.f32 	%f236, %f231, %f235;
	ld.global.nc.f32 	%f237, [%rd22+384];
	sub.f32 	%f238, %f237, %f14;
	mul.f32 	%f239, %f238, 0f3FB8AA3B;
	ex2.approx.f32 	%f240, %f239;
	add.f32 	%f297, %f236, %f240;
	add.s32 	%r126, %r126, 128;
$L__BB0_24:
	setp.eq.s32 	%p23, %r36, 0;
	@%p23 bra 	$L__BB0_27;
	add.s32 	%r123, %r126, %r27;
	neg.s32 	%r122, %r36;
$L__BB0_26:
	.pragma "nounroll";
	mul.wide.s32 	%rd23, %r123, 4;
	add.s64 	%rd24, %rd2, %rd23;
	ld.global.nc.f32 	%f241, [%rd24];
	sub.f32 	%f242, %f241, %f14;
	mul.f32 	%f243, %f242, 0f3FB8AA3B;
	ex2.approx.f32 	%f244, %f243;
	add.f32 	%f297, %f297, %f244;
	add.s32 	%r123, %r123, 32;
	add.s32 	%r122, %r122, 1;
	setp.eq.s32 	%p24, %r122, 0;
	@%p24 bra 	$L__BB0_27;
	bra.uni 	$L__BB0_26;
$L__BB0_27:
	setp.ge.s32 	%p25, %r131, %r66;
	mov.b32 	%r94, %f297;
	shfl.sync.bfly.b32	%r95|%p26, %r94, 16, 31, -1;
	mov.b32 	%f245, %r95;
	add.f32 	%f246, %f297, %f245;
	mov.b32 	%r96, %f246;
	shfl.sync.bfly.b32	%r97|%p27, %r96, 8, 31, -1;
	mov.b32 	%f247, %r97;
	add.f32 	%f248, %f246, %f247;
	mov.b32 	%r98, %f248;
	shfl.sync.bfly.b32	%r99|%p28, %r98, 4, 31, -1;
	mov.b32 	%f249, %r99;
	add.f32 	%f250, %f248, %f249;
	mov.b32 	%r100, %f250;
	shfl.sync.bfly.b32	%r101|%p29, %r100, 2, 31, -1;
	mov.b32 	%f251, %r101;
	add.f32 	%f252, %f250, %f251;
	mov.b32 	%r102, %f252;
	shfl.sync.bfly.b32	%r103|%p30, %r102, 1, 31, -1;
	mov.b32 	%f253, %r103;
	add.f32 	%f254, %f252, %f253;
	rcp.rn.f32 	%f28, %f254;
	@%p25 bra 	$L__BB0_34;
	mul.lo.s32 	%r51, %r66, %r2;
	not.b32 	%r104, %r131;
	add.s32 	%r52, %r66, %r104;
	and.b32  	%r105, %r52, 96;
	setp.eq.s32 	%p31, %r105, 96;
	@%p31 bra 	$L__BB0_31;
	shr.u32 	%r106, %r52, 5;
	add.s32 	%r107, %r106, 1;
	and.b32  	%r108, %r107, 3;
	add.s32 	%r128, %r51, %r131;
	neg.s32 	%r127, %r108;
	shl.b32 	%r109, %r107, 5;
	and.b32  	%r110, %r109, 96;
	or.b32  	%r131, %r110, %r131;
$L__BB0_30:
	.pragma "nounroll";
	mul.wide.s32 	%rd25, %r128, 4;
	add.s64 	%rd26, %rd1, %rd25;
	add.s64 	%rd27, %rd2, %rd25;
	ld.global.nc.f32 	%f255, [%rd27];
	sub.f32 	%f256, %f255, %f14;
	mul.f32 	%f257, %f256, 0f3FB8AA3B;
	ex2.approx.f32 	%f258, %f257;
	mul.f32 	%f259, %f28, %f258;
	st.global.f32 	[%rd26], %f259;
	add.s32 	%r128, %r128, 32;
	add.s32 	%r127, %r127, 1;
	setp.ne.s32 	%p32, %r127, 0;
	@%p32 bra 	$L__BB0_30;
$L__BB0_31:
	setp.lt.u32 	%p33, %r52, 96;
	@%p33 bra 	$L__BB0_34;
	add.s64 	%rd5, %rd2, 256;
	add.s32 	%r130, %r131, %r51;
	add.s64 	%rd6, %rd1, 256;
$L__BB0_33:
	mul.wide.s32 	%rd28, %r130, 4;
	add.s64 	%rd29, %rd5, %rd28;
	add.s64 	%rd30, %rd6, %rd28;
	ld.global.nc.f32 	%f260, [%rd29+-256];
	sub.f32 	%f261, %f260, %f14;
	mul.f32 	%f262, %f261, 0f3FB8AA3B;
	ex2.approx.f32 	%f263, %f262;
	mul.f32 	%f264, %f28, %f263;
	st.global.f32 	[%rd30+-256], %f264;
	ld.global.nc.f32 	%f265, [%rd29+-128];
	sub.f32 	%f266, %f265, %f14;
	mul.f32 	%f267, %f266, 0f3FB8AA3B;
	ex2.approx.f32 	%f268, %f267;
	mul.f32 	%f269, %f28, %f268;
	st.global.f32 	[%rd30+-128], %f269;
	ld.global.nc.f32 	%f270, [%rd29];
	sub.f32 	%f271, %f270, %f14;
	mul.f32 	%f272, %f271, 0f3FB8AA3B;
	ex2.approx.f32 	%f273, %f272;
	mul.f32 	%f274, %f28, %f273;
	st.global.f32 	[%rd30], %f274;
	ld.global.nc.f32 	%f275, [%rd29+128];
	sub.f32 	%f276, %f275, %f14;
	mul.f32 	%f277, %f276, 0f3FB8AA3B;
	ex2.approx.f32 	%f278, %f277;
	mul.f32 	%f279, %f28, %f278;
	st.global.f32 	[%rd30+128], %f279;
	add.s32 	%r131, %r131, 128;
	add.s32 	%r130, %r130, 128;
	setp.lt.s32 	%p34, %r131, %r66;
	@%p34 bra 	$L__BB0_33;
$L__BB0_34:
	ret;

}
	// .globl	_Z29safe_softmax_f32_f32_optimizeILi8EEvPKfiiPf
.visible .entry _Z29safe_softmax_f32_f32_optimizeILi8EEvPKfiiPf(
	.param .u64 .ptr .align 1 _Z29safe_softmax_f32_f32_optimizeILi8EEvPKfiiPf_param_0,
	.param .u32 _Z29safe_softmax_f32_f32_optimizeILi8EEvPKfiiPf_param_1,
	.param .u32 _Z29safe_softmax_f32_f32_optimizeILi8EEvPKfiiPf_param_2,
	.param .u64 .ptr .align 1 _Z29safe_softmax_f32_f32_optimizeILi8EEvPKfiiPf_param_3
)
{
	.reg .pred 	%p<36>;
	.reg .b32 	%r<204>;
	.reg .b32 	%f<158>;
	.reg .b64 	%rd<15>;

	ld.param.u64 	%rd5, [_Z29safe_softmax_f32_f32_optimizeILi8EEvPKfiiPf_param_0];
	ld.param.u32 	%r87, [_Z29safe_softmax_f32_f32_optimizeILi8EEvPKfiiPf_param_1];
	ld.param.u32 	%r86, [_Z29safe_softmax_f32_f32_optimizeILi8EEvPKfiiPf_param_2];
	ld.param.u64 	%rd6, [_Z29safe_softmax_f32_f32_optimizeILi8EEvPKfiiPf_param_3];
	cvta.to.global.u64 	%rd1, %rd5;
	cvta.to.global.u64 	%rd2, %rd6;
	mov.u32 	%r88, %tid.x;
	and.b32  	%r203, %r88, 31;
	shr.u32 	%r2, %r88, 5;
	mov.u32 	%r89, %ctaid.x;
	shl.b32 	%r90, %r89, 3;
	add.s32 	%r3, %r90, %r2;
	setp.ge.s32 	%p1, %r3, %r87;
	@%p1 bra 	$L__BB1_35;
	mul.lo.s32 	%r4, %r86, %r2;
	setp.ge.s32 	%p2, %r203, %r86;
	@%p2 bra 	$L__BB1_8;
	mul.lo.s32 	%r5, %r86, %r3;
	not.b32 	%r91, %r203;
	add.s32 	%r6, %r86, %r91;
	and.b32  	%r92, %r6, 96;
	setp.eq.s32 	%p3, %r92, 96;
	mov.u32 	%r182, %r203;
	@%p3 bra 	$L__BB1_5;
	shr.u32 	%r93, %r6, 5;
	add.s32 	%r94, %r93, 1;
	and.b32  	%r95, %r94, 3;
	shl.b32 	%r96, %r4, 2;
	shl.b32 	%r97, %r203, 2;
	add.s32 	%r98, %r96, %r97;
	mov.u32 	%r99, s_row;
	add.s32 	%r178, %r99, %r98;
	add.s32 	%r177, %r5, %r203;
	neg.s32 	%r176, %r95;
	shl.b32 	%r100, %r94, 5;
	and.b32  	%r101, %r100, 96;
	or.b32  	%r182, %r101, %r203;
$L__BB1_4:
	.pragma "nounroll";
	mul.wide.s32 	%rd7, %r177, 4;
	add.s64 	%rd8, %rd1, %rd7;
	ld.global.nc.f32 	%f23, [%rd8];
	st.shared.f32 	[%r178], %f23;
	add.s32 	%r178, %r178, 128;
	add.s32 	%r177, %r177, 32;
	add.s32 	%r176, %r176, 1;
	setp.ne.s32 	%p4, %r176, 0;
	@%p4 bra 	$L__BB1_4;
$L__BB1_5:
	setp.lt.u32 	%p5, %r6, 96;
	@%p5 bra 	$L__BB1_8;
	add.s64 	%rd3, %rd1, 256;
	add.s32 	%r181, %r182, %r5;
	shl.b32 	%r102, %r4, 2;
	shl.b32 	%r103, %r182, 2;
	add.s32 	%r104, %r102, %r103;
	mov.u32 	%r105, s_row;
	add.s32 	%r106, %r104, %r105;
	add.s32 	%r180, %r106, 256;
$L__BB1_7:
	mul.wide.s32 	%rd9, %r181, 4;
	add.s64 	%rd10, %rd3, %rd9;
	ld.global.nc.f32 	%f24, [%rd10+-256];
	st.shared.f32 	[%r180+-256], %f24;
	ld.global.nc.f32 	%f25, [%rd10+-128];
	st.shared.f32 	[%r180+-128], %f25;
	ld.global.nc.f32 	%f26, [%rd10];
	st.shared.f32 	[%r180], %f26;
	ld.global.nc.f32 	%f27, [%rd10+128];
	st.shared.f32 	[%r180+128], %f27;
	add.s32 	%r182, %r182, 128;
	add.s32 	%r181, %r181, 128;
	add.s32 	%r180, %r180, 512;
	setp.lt.s32 	%p6, %r182, %r86;
	@%p6 bra 	$L__BB1_7;
$L__BB1_8:
	setp.ge.s32 	%p7, %r203, %r86;
	bar.warp.sync 	-1;
	mov.f32 	%f155, 0fFF7FFFFF;
	@%p7 bra 	$L__BB1_21;
	not.b32 	%r107, %r203;
	add.s32 	%r108, %r86, %r107;
	shr.u32 	%r109, %r108, 5;
	add.s32 	%r26, %r109, 1;
	and.b32  	%r27, %r26, 15;
	setp.lt.u32 	%p8, %r108, 480;
	mov.f32 	%f155, 0fFF7FFFFF;
	mov.u32 	%r190, %r203;
	@%p8 bra 	$L__BB1_12;
	and.b32  	%r110, %r26, 268435440;
	neg.s32 	%r189, %r110;
	shl.b32 	%r111, %r4, 2;
	shl.b32 	%r112, %r203, 2;
	add.s32 	%r113, %r111, %r112;
	mov.u32 	%r114, s_row;
	add.s32 	%r115, %r113, %r114;
	add.s32 	%r188, %r115, 1024;
	mov.f32 	%f155, 0fFF7FFFFF;
	mov.u32 	%r190, %r203;
$L__BB1_11:
	.pragma "nounroll";
	ld.shared.f32 	%f32, [%r188+-1024];
	max.f32 	%f33, %f155, %f32;
	ld.shared.f32 	%f34, [%r188+-896];
	max.f32 	%f35, %f33, %f34;
	ld.shared.f32 	%f36, [%r188+-768];
	max.f32 	%f37, %f35, %f36;
	ld.shared.f32 	%f38, [%r188+-640];
	max.f32 	%f39, %f37, %f38;
	ld.shared.f32 	%f40, [%r188+-512];
	max.f32 	%f41, %f39, %f40;
	ld.shared.f32 	%f42, [%r188+-384];
	max.f32 	%f43, %f41, %f42;
	ld.shared.f32 	%f44, [%r188+-256];
	max.f32 	%f45, %f43, %f44;
	ld.shared.f32 	%f46, [%r188+-128];
	max.f32 	%f47, %f45, %f46;
	ld.shared.f32 	%f48, [%r188];
	max.f32 	%f49, %f47, %f48;
	ld.shared.f32 	%f50, [%r188+128];
	max.f32 	%f51, %f49, %f50;
	ld.shared.f32 	%f52, [%r188+256];
	max.f32 	%f53, %f51, %f52;
	ld.shared.f32 	%f54, [%r188+384];
	max.f32 	%f55, %f53, %f54;
	ld.shared.f32 	%f56, [%r188+512];
	max.f32 	%f57, %f55, %f56;
	ld.shared.f32 	%f58, [%r188+640];
	max.f32 	%f59, %f57, %f58;
	ld.shared.f32 	%f60, [%r188+768];
	max.f32 	%f61, %f59, %f60;
	ld.shared.f32 	%f62, [%r188+896];
	max.f32 	%f155, %f61, %f62;
	add.s32 	%r190, %r190, 512;
	add.s32 	%r189, %r189, 16;
	add.s32 	%r188, %r188, 2048;
	setp.eq.s32 	%p9, %r189, 0;
	@%p9 bra 	$L__BB1_12;
	bra.uni 	$L__BB1_11;
$L__BB1_12:
	setp.eq.s32 	%p10, %r27, 0;
	@%p10 bra 	$L__BB1_21;
	shl.b32 	%r116, %r4, 2;
	mov.u32 	%r117, s_row;
	add.s32 	%r31, %r117, %r116;
	and.b32  	%r32, %r26, 7;
	setp.lt.u32 	%p11, %r27, 8;
	@%p11 bra 	$L__BB1_15;
	shl.b32 	%r118, %r190, 2;
	add.s32 	%r119, %r31, %r118;
	ld.shared.f32 	%f64, [%r119];
	max.f32 	%f65, %f155, %f64;
	ld.shared.f32 	%f66, [%r119+128];
	max.f32 	%f67, %f65, %f66;
	ld.shared.f32 	%f68, [%r119+256];
	max.f32 	%f69, %f67, %f68;
	ld.shared.f32 	%f70, [%r119+384];
	max.f32 	%f71, %f69, %f70;
	ld.shared.f32 	%f72, [%r119+512];
	max.f32 	%f73, %f71, %f72;
	ld.shared.f32 	%f74, [%r119+640];
	max.f32 	%f75, %f73, %f74;
	ld.shared.f32 	%f76, [%r119+768];
	max.f32 	%f77, %f75, %f76;
	ld.shared.f32 	%f78, [%r119+896];
	max.f32 	%f155, %f77, %f78;
	add.s32 	%r190, %r190, 256;
$L__BB1_15:
	setp.eq.s32 	%p12, %r32, 0;
	@%p12 bra 	$L__BB1_21;
	and.b32  	%r35, %r26, 3;
	setp.lt.u32 	%p13, %r32, 4;
	@%p13 bra 	$L__BB1_18;
	shl.b32 	%r120, %r190, 2;
	add.s32 	%r121, %r31, %r120;
	ld.shared.f32 	%f80, [%r121];
	max.f32 	%f81, %f155, %f80;
	ld.shared.f32 	%f82, [%r121+128];
	max.f32 	%f83, %f81, %f82;
	ld.shared.f32 	%f84, [%r121+256];
	max.f32 	%f85, %f83, %f84;
	ld.shared.f32 	%f86, [%r121+384];
	max.f32 	%f155, %f85, %f86;
	add.s32 	%r190, %r190, 128;
$L__BB1_18:
	setp.eq.s32 	%p14, %r35, 0;
	@%p14 bra 	$L__BB1_21;
	shl.b32 	%r123, %r190, 2;
	add.s32 	%r124, %r116, %r123;
	add.s32 	%r187, %r117, %r124;
	neg.s32 	%r186, %r35;
$L__BB1_20:
	.pragma "nounroll";
	ld.shared.f32 	%f87, [%r187];
	max.f32 	%f155, %f155, %f87;
	add.s32 	%r187, %r187, 128;
	add.s32 	%r186, %r186, 1;
	setp.eq.s32 	%p15, %r186, 0;
	@%p15 bra 	$L__BB1_21;
	bra.uni 	$L__BB1_20;
$L__BB1_21:
	setp.lt.s32 	%p16, %r203, %r86;
	mov.b32 	%r126, %f155;
	shfl.sync.bfly.b32	%r127|%p17, %r126, 16, 31, -1;
	mov.b32 	%f89, %r127;
	max.f32 	%f90, %f155, %f89;
	mov.b32 	%r128, %f90;
	shfl.sync.bfly.b32	%r129|%p18, %r128, 8, 31, -1;
	mov.b32 	%f91, %r129;
	max.f32 	%f92, %f90, %f91;
	mov.b32 	%r130, %f92;
	shfl.sync.bfly.b32	%r131|%p19, %r130, 4, 31, -1;
	mov.b32 	%f93, %r131;
	max.f32 	%f94, %f92, %f93;
	mov.b32 	%r132, %f94;
	shfl.sync.bfly.b32	%r133|%p20, %r132, 2, 31, -1;
	mov.b32 	%f95, %r133;
	max.f32 	%f96, %f94, %f95;
	mov.b32 	%r134, %f96;
	shfl.sync.bfly.b32	%r135|%p21, %r134, 1, 31, -1;
	mov.b32 	%f97, %r135;
	max.f32 	%f18, %f96, %f97;
	mov.f32 	%f157, 0f00000000;
	@%p16 bra 	$L__BB1_22;
	bra.uni 	$L__BB1_28;
$L__BB1_22:
	not.b32 	%r136, %r203;
	add.s32 	%r50, %r86, %r136;
	and.b32  	%r137, %r50, 96;
	setp.eq.s32 	%p22, %r137, 96;
	mov.f32 	%f157, 0f00000000;
	mov.u32 	%r194, %r203;
	@%p22 bra 	$L__BB1_25;
	shl.b32 	%r138, %r4, 2;
	shl.b32 	%r139, %r203, 2;
	add.s32 	%r140, %r138, %r139;
	mov.u32 	%r141, s_row;
	add.s32 	%r192, %r141, %r140;
	shr.u32 	%r142, %r50, 5;
	add.s32 	%r143, %r142, 1;
	and.b32  	%r144, %r143, 3;
	neg.s32 	%r191, %r144;
	mov.f32 	%f157, 0f00000000;
	mov.u32 	%r194, %r203;
$L__BB1_24:
	.pragma "nounroll";
	ld.shared.f32 	%f101, [%r192];
	sub.f32 	%f102, %f101, %f18;
	mul.f32 	%f103, %f102, 0f3FB8AA3B;
	ex2.approx.f32 	%f104, %f103;
	st.shared.f32 	[%r192], %f104;
	add.f32 	%f157, %f157, %f104;
	add.s32 	%r194, %r194, 32;
	add.s32 	%r192, %r192, 128;
	add.s32 	%r191, %r191, 1;
	setp.ne.s32 	%p23, %r191, 0;
	@%p23 bra 	$L__BB1_24;
$L__BB1_25:
	setp.lt.u32 	%p24, %r50, 96;
	@%p24 bra 	$L__BB1_28;
	shl.b32 	%r145, %r4, 2;
	shl.b32 	%r146, %r194, 2;
	add.s32 	%r147, %r145, %r146;
	mov.u32 	%r148, s_row;
	add.s32 	%r149, %r147, %r148;
	add.s32 	%r195, %r149, 256;
$L__BB1_27:
	ld.shared.f32 	%f105, [%r195+-256];
	sub.f32 	%f106, %f105, %f18;
	mul.f32 	%f107, %f106, 0f3FB8AA3B;
	ex2.approx.f32 	%f108, %f107;
	st.shared.f32 	[%r195+-256], %f108;
	add.f32 	%f109, %f157, %f108;
	ld.shared.f32 	%f110, [%r195+-128];
	sub.f32 	%f111, %f110, %f18;
	mul.f32 	%f112, %f111, 0f3FB8AA3B;
	ex2.approx.f32 	%f113, %f112;
	st.shared.f32 	[%r195+-128], %f113;
	add.f32 	%f114, %f109, %f113;
	ld.shared.f32 	%f115, [%r195];
	sub.f32 	%f116, %f115, %f18;
	mul.f32 	%f117, %f116, 0f3FB8AA3B;
	ex2.approx.f32 	%f118, %f117;
	st.shared.f32 	[%r195], %f118;
	add.f32 	%f119, %f114, %f118;
	ld.shared.f32 	%f120, [%r195+128];
	sub.f32 	%f121, %f120, %f18;
	mul.f32 	%f122, %f121, 0f3FB8AA3B;
	ex2.approx.f32 	%f123, %f122;
	st.shared.f32 	[%r195+128], %f123;
	add.f32 	%f157, %f119, %f123;
	add.s32 	%r194, %r194, 128;
	add.s32 	%r195, %r195, 512;
	setp.lt.s32 	%p25, %r194, %r86;
	@%p25 bra 	$L__BB1_27;
$L__BB1_28:
	setp.ge.s32 	%p26, %r203, %r86;
	mov.b32 	%r150, %f157;
	shfl.sync.bfly.b32	%r151|%p27, %r150, 16, 31, -1;
	mov.b32 	%f124, %r151;
	add.f32 	%f125, %f157, %f124;
	mov.b32 	%r152, %f125;
	shfl.sync.bfly.b32	%r153|%p28, %r152, 8, 31, -1;
	mov.b32 	%f126, %r153;
	add.f32 	%f127, %f125, %f126;
	mov.b32 	%r154, %f127;
	shfl.sync.bfly.b32	%r155|%p29, %r154, 4, 31, -1;
	mov.b32 	%f128, %r155;
	add.f32 	%f129, %f127, %f128;
	mov.b32 	%r156, %f129;
	shfl.sync.bfly.b32	%r157|%p30, %r156, 2, 31, -1;
	mov.b32 	%f130, %r157;
	add.f32 	%f131, %f129, %f130;
	mov.b32 	%r158, %f131;
	shfl.sync.bfly.b32	%r159|%p31, %r158, 1, 31, -1;
	mov.b32 	%f132, %r159;
	add.f32 	%f133, %f131, %f132;
	rcp.rn.f32 	%f22, %f133;
	@%p26 bra 	$L__BB1_35;
	mul.lo.s32 	%r65, %r86, %r3;
	not.b32 	%r160, %r203;
	add.s32 	%r66, %r86, %r160;
	and.b32  	%r161, %r66, 96;
	setp.eq.s32 	%p32, %r161, 96;
	@%p32 bra 	$L__BB1_32;
	shr.u32 	%r162, %r66, 5;
	add.s32 	%r163, %r162, 1;
	and.b32  	%r164, %r163, 3;
	add.s32 	%r199, %r65, %r203;
	shl.b32 	%r165, %r4, 2;
	shl.b32 	%r166, %r203, 2;
	add.s32 	%r167, %r165, %r166;
	mov.u32 	%r168, s_row;
	add.s32 	%r198, %r168, %r167;
	neg.s32 	%r197, %r164;
	shl.b32 	%r169, %r163, 5;
	and.b32  	%r170, %r169, 96;
	or.b32  	%r203, %r170, %r203;
$L__BB1_31:
	.pragma "nounroll";
	mul.wide.s32 	%rd11, %r199, 4;
	add.s64 	%rd12, %rd2, %rd11;
	ld.shared.f32 	%f134, [%r198];
	mul.f32 	%f135, %f22, %f134;
	st.global.f32 	[%rd12], %f135;
	add.s32 	%r199, %r199, 32;
	add.s32 	%r198, %r198, 128;
	add.s32 	%r197, %r197, 1;
	setp.ne.s32 	%p33, %r197, 0;
	@%p33 bra 	$L__BB1_31;
$L__BB1_32:
	setp.lt.u32 	%p34, %r66, 96;
	@%p34 bra 	$L__BB1_35;
	shl.b32 	%r171, %r4, 2;
	shl.b32 	%r172, %r203, 2;
	add.s32 	%r173, %r171, %r172;
	mov.u32 	%r174, s_row;
	add.s32 	%r175, %r173, %r174;
	add.s32 	%r202, %r175, 256;
	add.s64 	%rd4, %rd2, 256;
	add.s32 	%r201, %r203, %r65;
$L__BB1_34:
	mul.wide.s32 	%rd13, %r201, 4;
	add.s64 	%rd14, %rd4, %rd13;
	ld.shared.f32 	%f136, [%r202+-256];
	mul.f32 	%f137, %f22, %f136;
	st.global.f32 	[%rd14+-256], %f137;
	ld.shared.f32 	%f138, [%r202+-128];
	mul.f32 	%f139, %f22, %f138;
	st.global.f32 	[%rd14+-128], %f139;
	ld.shared.f32 	%f140, [%r202];
	mul.f32 	%f141, %f22, %f140;
	st.global.f32 	[%rd14], %f141;
	ld.shared.f32 	%f142, [%r202+128];
	mul.f32 	%f143, %f22, %f142;
	st.global.f32 	[%rd14+128], %f143;
	add.s32 	%r203, %r203, 128;
	add.s32 	%r202, %r202, 512;
	add.s32 	%r201, %r201, 128;
	setp.lt.s32 	%p35, %r203, %r86;
	@%p35 bra 	$L__BB1_34;
$L__BB1_35:
	ret;

}
	// .globl	_Z27safe_softmax_f32_f32_onlineILi4EEvPKfiiPf
.visible .entry _Z27safe_softmax_f32_f32_onlineILi4EEvPKfiiPf(
	.param .u64 .ptr .align 1 _Z27safe_softmax_f32_f32_onlineILi4EEvPKfiiPf_param_0,
	.param .u32 _Z27safe_softmax_f32_f32_onlineILi4EEvPKfiiPf_param_1,
	.param .u32 _Z27safe_softmax_f32_f32_onlineILi4EEvPKfiiPf_param_2,
	.param .u64 .ptr .align 1 _Z27safe_softmax_f32_f32_onlineILi4EEvPKfiiPf_param_3
)
{
	.reg .pred 	%p<25>;
	.reg .b32 	%r<87>;
	.reg .b32 	%f<258>;
	.reg .b64 	%rd<22>;

	ld.param.u64 	%rd6, [_Z27safe_softmax_f32_f32_onlineILi4EEvPKfiiPf_param_0];
	ld.param.u32 	%r36, [_Z27safe_softmax_f32_f32_onlineILi4EEvPKfiiPf_param_1];
	ld.param.u32 	%r35, [_Z27safe_softmax_f32_f32_onlineILi4EEvPKfiiPf_param_2];
	ld.param.u64 	%rd7, [_Z27safe_softmax_f32_f32_onlineILi4EEvPKfiiPf_param_3];
	cvta.to.global.u64 	%rd1, %rd7;
	cvta.to.global.u64 	%rd2, %rd6;
	mov.u32 	%r37, %tid.x;
	shr.u32 	%r38, %r37, 5;
	and.b32  	%r86, %r37, 31;
	mov.u32 	%r39, %ctaid.x;
	shl.b32 	%r40, %r39, 2;
	add.s32 	%r2, %r40, %r38;
	setp.ge.s32 	%p1, %r2, %r36;
	@%p1 bra 	$L__BB2_20;
	setp.ge.s32 	%p2, %r86, %r35;
	mov.f32 	%f257, 0fFF7FFFFF;
	mov.f32 	%f256, 0f00000000;
	@%p2 bra 	$L__BB2_13;
	mul.lo.s32 	%r3, %r35, %r2;
	not.b32 	%r41, %r86;
	add.s32 	%r4, %r35, %r41;
	shr.u32 	%r42, %r4, 5;
	add.s32 	%r5, %r42, 1;
	and.b32  	%r6, %r5, 7;
	setp.lt.u32 	%p3, %r4, 224;
	mov.f32 	%f256, 0f00000000;
	mov.f32 	%f257, 0fFF7FFFFF;
	mov.u32 	%r81, %r86;
	@%p3 bra 	$L__BB2_5;
	and.b32  	%r43, %r5, 268435448;
	neg.s32 	%r80, %r43;
	add.s64 	%rd3, %rd2, 512;
	add.s32 	%r79, %r3, %r86;
	mov.f32 	%f256, 0f00000000;
	mov.f32 	%f257, 0fFF7FFFFF;
	mov.u32 	%r81, %r86;
$L__BB2_4:
	.pragma "nounroll";
	mul.wide.s32 	%rd8, %r79, 4;
	add.s64 	%rd9, %rd3, %rd8;
	ld.global.nc.f32 	%f34, [%rd9+-512];
	max.f32 	%f35, %f257, %f34;
	sub.f32 	%f36, %f257, %f35;
	mul.f32 	%f37, %f36, 0f3FB8AA3B;
	ex2.approx.f32 	%f38, %f37;
	sub.f32 	%f39, %f34, %f35;
	mul.f32 	%f40, %f39, 0f3FB8AA3B;
	ex2.approx.f32 	%f41, %f40;
	fma.rn.f32 	%f42, %f256, %f38, %f41;
	ld.global.nc.f32 	%f43, [%rd9+-384];
	max.f32 	%f44, %f35, %f43;
	sub.f32 	%f45, %f35, %f44;
	mul.f32 	%f46, %f45, 0f3FB8AA3B;
	ex2.approx.f32 	%f47, %f46;
	sub.f32 	%f48, %f43, %f44;
	mul.f32 	%f49, %f48, 0f3FB8AA3B;
	ex2.approx.f32 	%f50, %f49;
	fma.rn.f32 	%f51, %f42, %f47, %f50;
	ld.global.nc.f32 	%f52, [%rd9+-256];
	max.f32 	%f53, %f44, %f52;
	sub.f32 	%f54, %f44, %f53;
	mul.f32 	%f55, %f54, 0f3FB8AA3B;
	ex2.approx.f32 	%f56, %f55;
	sub.f32 	%f57, %f52, %f53;
	mul.f32 	%f58, %f57, 0f3FB8AA3B;
	ex2.approx.f32 	%f59, %f58;
	fma.rn.f32 	%f60, %f51, %f56, %f59;
	ld.global.nc.f32 	%f61, [%rd9+-128];
	max.f32 	%f62, %f53, %f61;
	sub.f32 	%f63, %f53, %f62;
	mul.f32 	%f64, %f63, 0f3FB8AA3B;
	ex2.approx.f32 	%f65, %f64;
	sub.f32 	%f66, %f61, %f62;
	mul.f32 	%f67, %f66, 0f3FB8AA3B;
	ex2.approx.f32 	%f68, %f67;
	fma.rn.f32 	%f69, %f60, %f65, %f68;
	ld.global.nc.f32 	%f70, [%rd9];
	max.f32 	%f71, %f62, %f70;
	sub.f32 	%f72, %f62, %f71;
	mul.f32 	%f73, %f72, 0f3FB8AA3B;
	ex2.approx.f32 	%f74, %f73;
	sub.f32 	%f75, %f70, %f71;
	mul.f32 	%f76, %f75, 0f3FB8AA3B;
	ex2.approx.f32 	%f77, %f76;
	fma.rn.f32 	%f78, %f69, %f74, %f77;
	ld.global.nc.f32 	%f79, [%rd9+128];
	max.f32 	%f80, %f71, %f79;
	sub.f32 	%f81, %f71, %f80;
	mul.f32 	%f82, %f81, 0f3FB8AA3B;
	ex2.approx.f32 	%f83, %f82;
	sub.f32 	%f84, %f79, %f80;
	mul.f32 	%f85, %f84, 0f3FB8AA3B;
	ex2.approx.f32 	%f86, %f85;
	fma.rn.f32 	%f87, %f78, %f83, %f86;
	ld.global.nc.f32 	%f88, [%rd9+256];
	max.f32 	%f89, %f80, %f88;
	sub.f32 	%f90, %f80, %f89;
	mul.f32 	%f91, %f90, 0f3FB8AA3B;
	ex2.approx.f32 	%f92, %f91;
	sub.f32 	%f93, %f88, %f89;
	mul.f32 	%f94, %f93, 0f3FB8AA3B;
	ex2.approx.f32 	%f95, %f94;
	fma.rn.f32 	%f96, %f87, %f92, %f95;
	ld.global.nc.f32 	%f97, [%rd9+384];
	max.f32 	%f257, %f89, %f97;
	sub.f32 	%f98, %f89, %f257;
	mul.f32 	%f99, %f98, 0f3FB8AA3B;
	ex2.approx.f32 	%f100, %f99;
	sub.f32 	%f101, %f97, %f257;
	mul.f32 	%f102, %f101, 0f3FB8AA3B;
	ex2.approx.f32 	%f103, %f102;
	fma.rn.f32 	%f256, %f96, %f100, %f103;
	add.s32 	%r81, %r81, 256;
	add.s32 	%r80, %r80, 8;
	add.s32 	%r79, %r79, 256;
	setp.eq.s32 	%p4, %r80, 0;
	@%p4 bra 	$L__BB2_5;
	bra.uni 	$L__BB2_4;
$L__BB2_5:
	setp.eq.s32 	%p5, %r6, 0;
	@%p5 bra 	$L__BB2_13;
	setp.lt.u32 	%p6, %r6, 4;
	@%p6 bra 	$L__BB2_8;
	add.s32 	%r44, %r81, %r3;
	mul.wide.s32 	%rd10, %r44, 4;
	add.s64 	%rd11, %rd2, %rd10;
	ld.global.nc.f32 	%f105, [%rd11];
	max.f32 	%f106, %f257, %f105;
	sub.f32 	%f107, %f257, %f106;
	mul.f32 	%f108, %f107, 0f3FB8AA3B;
	ex2.approx.f32 	%f109, %f108;
	sub.f32 	%f110, %f105, %f106;
	mul.f32 	%f111, %f110, 0f3FB8AA3B;
	ex2.approx.f32 	%f112, %f111;
	fma.rn.f32 	%f113, %f256, %f109, %f112;
	ld.global.nc.f32 	%f114, [%rd11+128];
	max.f32 	%f115, %f106, %f114;
	sub.f32 	%f116, %f106, %f115;
	mul.f32 	%f117, %f116, 0f3FB8AA3B;
	ex2.approx.f32 	%f118, %f117;
	sub.f32 	%f119, %f114, %f115;
	mul.f32 	%f120, %f119, 0f3FB8AA3B;
	ex2.approx.f32 	%f121, %f120;
	fma.rn.f32 	%f122, %f113, %f118, %f121;
	ld.global.nc.f32 	%f123, [%rd11+256];
	max.f32 	%f124, %f115, %f123;
	sub.f32 	%f125, %f115, %f124;
	mul.f32 	%f126, %f125, 0f3FB8AA3B;
	ex2.approx.f32 	%f127, %f126;
	sub.f32 	%f128, %f123, %f124;
	mul.f32 	%f129, %f128, 0f3FB8AA3B;
	ex2.approx.f32 	%f130, %f129;
	fma.rn.f32 	%f131, %f122, %f127, %f130;
	ld.global.nc.f32 	%f132, [%rd11+384];
	max.f32 	%f257, %f124, %f132;
	sub.f32 	%f133, %f124, %f257;
	mul.f32 	%f134, %f133, 0f3FB8AA3B;
	ex2.approx.f32 	%f135, %f134;
	sub.f32 	%f136, %f132, %f257;
	mul.f32 	%f137, %f136, 0f3FB8AA3B;
	ex2.approx.f32 	%f138, %f137;
	fma.rn.f32 	%f256, %f131, %f135, %f138;
	add.s32 	%r81, %r81, 128;
$L__BB2_8:
	and.b32  	%r45, %r5, 3;
	setp.eq.s32 	%p7, %r45, 0;
	@%p7 bra 	$L__BB2_13;
	setp.eq.s32 	%p8, %r45, 1;
	@%p8 bra 	$L__BB2_11;
	add.s32 	%r46, %r81, %r3;
	mul.wide.s32 	%rd12, %r46, 4;
	add.s64 	%rd13, %rd2, %rd12;
	ld.global.nc.f32 	%f140, [%rd13];
	max.f32 	%f141, %f257, %f140;
	sub.f32 	%f142, %f257, %f141;
	mul.f32 	%f143, %f142, 0f3FB8AA3B;
	ex2.approx.f32 	%f144, %f143;
	sub.f32 	%f145, %f140, %f141;
	mul.f32 	%f146, %f145, 0f3FB8AA3B;
	ex2.approx.f32 	%f147, %f146;
	fma.rn.f32 	%f148, %f256, %f144, %f147;
	ld.global.nc.f32 	%f149, [%rd13+128];
	max.f32 	%f257, %f141, %f149;
	sub.f32 	%f150, %f141, %f257;
	mul.f32 	%f151, %f150, 0f3FB8AA3B;
	ex2.approx.f32 	%f152, %f151;
	sub.f32 	%f153, %f149, %f257;
	mul.f32 	%f154, %f153, 0f3FB8AA3B;
	ex2.approx.f32 	%f155, %f154;
	fma.rn.f32 	%f256, %f148, %f152, %f155;
	add.s32 	%r81, %r81, 64;
$L__BB2_11:
	and.b32  	%r47, %r4, 32;
	setp.ne.s32 	%p9, %r47, 0;
	@%p9 bra 	$L__BB2_13;
	add.s32 	%r48, %r81, %r3;
	mul.wide.s32 	%rd14, %r48, 4;
	add.s64 	%rd15, %rd2, %rd14;
	ld.global.nc.f32 	%f156, [%rd15];
	max.f32 	%f17, %f257, %f156;
	sub.f32 	%f157, %f257, %f17;
	mul.f32 	%f158, %f157, 0f3FB8AA3B;
	ex2.approx.f32 	%f159, %f158;
	sub.f32 	%f160, %f156, %f17;
	mul.f32 	%f161, %f160, 0f3FB8AA3B;
	ex2.approx.f32 	%f162, %f161;
	fma.rn.f32 	%f256, %f256, %f159, %f162;
	mov.f32 	%f257, %f17;
$L__BB2_13:
	setp.ge.s32 	%p10, %r86, %r35;
	mov.b32 	%r49, %f257;
	shfl.sync.bfly.b32	%r50|%p11, %r49, 16, 31, -1;
	mov.b32 	%f163, %r50;
	mov.b32 	%r51, %f256;
	shfl.sync.bfly.b32	%r52|%p12, %r51, 16, 31, -1;
	mov.b32 	%f164, %r52;
	max.f32 	%f165, %f257, %f163;
	sub.f32 	%f166, %f257, %f165;
	mul.f32 	%f167, %f166, 0f3FB8AA3B;
	ex2.approx.f32 	%f168, %f167;
	sub.f32 	%f169, %f163, %f165;
	mul.f32 	%f170, %f169, 0f3FB8AA3B;
	ex2.approx.f32 	%f171, %f170;
	mul.f32 	%f172, %f171, %f164;
	fma.rn.f32 	%f173, %f256, %f168, %f172;
	mov.b32 	%r53, %f165;
	shfl.sync.bfly.b32	%r54|%p13, %r53, 8, 31, -1;
	mov.b32 	%f174, %r54;
	mov.b32 	%r55, %f173;
	shfl.sync.bfly.b32	%r56|%p14, %r55, 8, 31, -1;
	mov.b32 	%f175, %r56;
	max.f32 	%f176, %f165, %f174;
	sub.f32 	%f177, %f165, %f176;
	mul.f32 	%f178, %f177, 0f3FB8AA3B;
	ex2.approx.f32 	%f179, %f178;
	sub.f32 	%f180, %f174, %f176;
	mul.f32 	%f181, %f180, 0f3FB8AA3B;
	ex2.approx.f32 	%f182, %f181;
	mul.f32 	%f183, %f182, %f175;
	fma.rn.f32 	%f184, %f173, %f179, %f183;
	mov.b32 	%r57, %f176;
	shfl.sync.bfly.b32	%r58|%p15, %r57, 4, 31, -1;
	mov.b32 	%f185, %r58;
	mov.b32 	%r59, %f184;
	shfl.sync.bfly.b32	%r60|%p16, %r59, 4, 31, -1;
	mov.b32 	%f186, %r60;
	max.f32 	%f187, %f176, %f185;
	sub.f32 	%f188, %f176, %f187;
	mul.f32 	%f189, %f188, 0f3FB8AA3B;
	ex2.approx.f32 	%f190, %f189;
	sub.f32 	%f191, %f185, %f187;
	mul.f32 	%f192, %f191, 0f3FB8AA3B;
	ex2.approx.f32 	%f193, %f192;
	mul.f32 	%f194, %f193, %f186;
	fma.rn.f32 	%f195, %f184, %f190, %f194;
	mov.b32 	%r61, %f187;
	shfl.sync.bfly.b32	%r62|%p17, %r61, 2, 31, -1;
	mov.b32 	%f196, %r62;
	mov.b32 	%r63, %f195;
	shfl.sync.bfly.b32	%r64|%p18, %r63, 2, 31, -1;
	mov.b32 	%f197, %r64;
	max.f32 	%f198, %f187, %f196;
	sub.f32 	%f199, %f187, %f198;
	mul.f32 	%f200, %f199, 0f3FB8AA3B;
	ex2.approx.f32 	%f201, %f200;
	sub.f32 	%f202, %f196, %f198;
	mul.f32 	%f203, %f202, 0f3FB8AA3B;
	ex2.approx.f32 	%f204, %f203;
	mul.f32 	%f205, %f204, %f197;
	fma.rn.f32 	%f206, %f195, %f201, %f205;
	mov.b32 	%r65, %f198;
	shfl.sync.bfly.b32	%r66|%p19, %r65, 1, 31, -1;
	mov.b32 	%f207, %r66;
	mov.b32 	%r67, %f206;
	shfl.sync.bfly.b32	%r68|%p20, %r67, 1, 31, -1;
	mov.b32 	%f208, %r68;
	max.f32 	%f25, %f198, %f207;
	sub.f32 	%f209, %f198, %f25;
	mul.f32 	%f210, %f209, 0f3FB8AA3B;
	ex2.approx.f32 	%f211, %f210;
	sub.f32 	%f212, %f207, %f25;
	mul.f32 	%f213, %f212, 0f3FB8AA3B;
	ex2.approx.f32 	%f214, %f213;
	mul.f32 	%f215, %f214, %f208;
	fma.rn.f32 	%f216, %f206, %f211, %f215;
	rcp.rn.f32 	%f26, %f216;
	@%p10 bra 	$L__BB2_20;
	mul.lo.s32 	%r20, %r35, %r2;
	not.b32 	%r69, %r86;
	add.s32 	%r21, %r35, %r69;
	and.b32  	%r70, %r21, 96;
	setp.eq.s32 	%p21, %r70, 96;
	@%p21 bra 	$L__BB2_17;
	shr.u32 	%r71, %r21, 5;
	add.s32 	%r72, %r71, 1;
	and.b32  	%r73, %r72, 3;
	add.s32 	%r83, %r20, %r86;
	neg.s32 	%r82, %r73;
	shl.b32 	%r74, %r72, 5;
	and.b32  	%r75, %r74, 96;
	or.b32  	%r86, %r75, %r86;
$L__BB2_16:
	.pragma "nounroll";
	mul.wide.s32 	%rd16, %r83, 4;
	add.s64 	%rd17, %rd1, %rd16;
	add.s64 	%rd18, %rd2, %rd16;
	ld.global.nc.f32 	%f217, [%rd18];
	sub.f32 	%f218, %f217, %f25;
	mul.f32 	%f219, %f218, 0f3FB8AA3B;
	ex2.approx.f32 	%f220, %f219;
	mul.f32 	%f221, %f26, %f220;
	st.global.f32 	[%rd17], %f221;
	add.s32 	%r83, %r83, 32;
	add.s32 	%r82, %r82, 1;
	setp.ne.s32 	%p22, %r82, 0;
	@%p22 bra 	$L__BB2_16;
$L__BB2_17:
	setp.lt.u32 	%p23, %r21, 96;
	@%p23 bra 	$L__BB2_20;
	add.s64 	%rd4, %rd2, 256;
	add.s32 	%r85, %r86, %r20;
	add.s64 	%rd5, %rd1, 256;
$L__BB2_19:
	mul.wide.s32 	%rd19, %r85, 4;
	add.s64 	%rd20, %rd4, %rd19;
	add.s64 	%rd21, %rd5, %rd19;
	ld.global.nc.f32 	%f222, [%rd20+-256];
	sub.f32 	%f223, %f222, %f25;
	mul.f32 	%f224, %f223, 0f3FB8AA3B;
	ex2.approx.f32 	%f225, %f224;
	mul.f32 	%f226, %f26, %f225;
	st.global.f32 	[%rd21+-256], %f226;
	ld.global.nc.f32 	%f227, [%rd20+-128];
	sub.f32 	%f228, %f227, %f25;
	mul.f32 	%f229, %f228, 0f3FB8AA3B;
	ex2.approx.f32 	%f230, %f229;
	mul.f32 	%f231, %f26, %f230;
	st.global.f32 	[%rd21+-128], %f231;
	ld.global.nc.f32 	%f232, [%rd20];
	sub.f32 	%f233, %f232, %f25;
	mul.f32 	%f234, %f233, 0f3FB8AA3B;
	ex2.approx.f32 	%f235, %f234;
	mul.f32 	%f236, %f26, %f235;
	st.global.f32 	[%rd21], %f236;
	ld.global.nc.f32 	%f237, [%rd20+128];
	sub.f32 	%f238, %f237, %f25;
	mul.f32 	%f239, %f238, 0f3FB8AA3B;
	ex2.approx.f32 	%f240, %f239;
	mul.f32 	%f241, %f26, %f240;
	st.global.f32 	[%rd21+128], %f241;
	add.s32 	%r86, %r86, 128;
	add.s32 	%r85, %r85, 128;
	setp.lt.s32 	%p24, %r86, %r35;
	@%p24 bra 	$L__BB2_19;
$L__BB2_20:
	ret;

}


// ===== COMPILED SASS (sm_100) =====

	.target	sm_100

	.elftype	@"ET_EXEC"


//--------------------- .note.nv.tkinfo           --------------------------
	.section	.note.nv.tkinfo,"",@"SHT_NOTE"
	.sectionflags	@"SHF_NOTE_NV_TKINFO"
	.tkinfo
        /*0018*/ 	.word	0x00000002
        /*0030*/ 	.string	""
        /*0030*/ 	.string	"ptxas"
        /*0030*/ 	.string	"Cuda compilation tools, release 13.0, V13.0.88"
        /*0030*/ 	.string	"Build cuda_13.0.r13.0/compiler.36424714_0"
        /*0030*/ 	.string	"-arch sm_100 -m 64 "



//--------------------- .note.nv.cuinfo           --------------------------
	.section	.note.nv.cuinfo,"",@"SHT_NOTE"
	.sectionflags	@"SHF_NOTE_NV_CUINFO"
        /*0018*/ 	.short	0x0002
        /*001a*/ 	.short	0x0064
        /*001c*/ 	.short	0x0082
	.zero		2


//--------------------- .nv.info                  --------------------------
	.section	.nv.info,"",@"SHT_CUDA_INFO"
	.align	4


	//----- nvinfo : EIATTR_REGCOUNT
	.align		4
        /*0000*/ 	.byte	0x04, 0x2f
        /*0002*/ 	.short	(.L_1 - .L_0)
	.align		4
.L_0:
        /*0004*/ 	.word	index@(_Z26safe_softmax_f32_f32_naiveILi8EEvPKfiiPf)
        /*0008*/ 	.word	0x00000020


	//----- nvinfo : EIATTR_FRAME_SIZE
	.align		4
.L_1:
        /*000c*/ 	.byte	0x04, 0x11
        /*000e*/ 	.short	(.L_3 - .L_2)
	.align		4
.L_2:
        /*0010*/ 	.word	index@($__internal_2_$__cuda_sm20_rcp_rn_f32_slowpath)
        /*0014*/ 	.word	0x00000000


	//----- nvinfo : EIATTR_FRAME_SIZE
	.align		4
.L_3:
        /*0018*/ 	.byte	0x04, 0x11
        /*001a*/ 	.short	(.L_5 - .L_4)
	.align		4
.L_4:
        /*001c*/ 	.word	index@(_Z26safe_softmax_f32_f32_naiveILi8EEvPKfiiPf)
        /*0020*/ 	.word	0x00000000


	//----- nvinfo : EIATTR_REGCOUNT
	.align		4
.L_5:
        /*0024*/ 	.byte	0x04, 0x2f
        /*0026*/ 	.short	(.L_7 - .L_6)
	.align		4
.L_6:
        /*0028*/ 	.word	index@(_Z29safe_softmax_f32_f32_optimizeILi8EEvPKfiiPf)
        /*002c*/ 	.word	0x00000020


	//----- nvinfo : EIATTR_FRAME_SIZE
	.align		4
.L_7:
        /*0030*/ 	.byte	0x04, 0x11
        /*0032*/ 	.short	(.L_9 - .L_8)
	.align		4
.L_8:
        /*0034*/ 	.word	index@($__internal_1_$__cuda_sm20_rcp_rn_f32_slowpath)
        /*0038*/ 	.word	0x00000000


	//----- nvinfo : EIATTR_FRAME_SIZE
	.align		4
.L_9:
        /*003c*/ 	.byte	0x04, 0x11
        /*003e*/ 	.short	(.L_11 - .L_10)
	.align		4
.L_10:
        /*0040*/ 	.word	index@(_Z29safe_softmax_f32_f32_optimizeILi8EEvPKfiiPf)
        /*0044*/ 	.word	0x00000000


	//----- nvinfo : EIATTR_REGCOUNT
	.align		4
.L_11:
        /*0048*/ 	.byte	0x04, 0x2f
        /*004a*/ 	.short	(.L_13 - .L_12)
	.align		4
.L_12:
        /*004c*/ 	.word	index@(_Z27safe_softmax_f32_f32_onlineILi4EEvPKfiiPf)
        /*0050*/ 	.word	0x00000020


	//----- nvinfo : EIATTR_FRAME_SIZE
	.align		4
.L_13:
        /*0054*/ 	.byte	0x04, 0x11
        /*0056*/ 	.short	(.L_15 - .L_14)
	.align		4
.L_14:
        /*0058*/ 	.word	index@($__internal_0_$__cuda_sm20_rcp_rn_f32_slowpath)
        /*005c*/ 	.word	0x00000000


	//----- nvinfo : EIATTR_FRAME_SIZE
	.align		4
.L_15:
        /*0060*/ 	.byte	0x04, 0x11
        /*0062*/ 	.short	(.L_17 - .L_16)
	.align		4
.L_16:
        /*0064*/ 	.word	index@(_Z27safe_softmax_f32_f32_onlineILi4EEvPKfiiPf)
        /*0068*/ 	.word	0x00000000


	//----- nvinfo : EIATTR_MIN_STACK_SIZE
	.align		4
.L_17:
        /*006c*/ 	.byte	0x04, 0x12
        /*006e*/ 	.short	(.L_19 - .L_18)
	.align		4
.L_18:
        /*0070*/ 	.word	index@(_Z27safe_softmax_f32_f32_onlineILi4EEvPKfiiPf)
        /*0074*/ 	.word	0x00000000


	//----- nvinfo : EIATTR_MIN_STACK_SIZE
	.align		4
.L_19:
        /*0078*/ 	.byte	0x04, 0x12
        /*007a*/ 	.short	(.L_21 - .L_20)
	.align		4
.L_20:
        /*007c*/ 	.word	index@(_Z29safe_softmax_f32_f32_optimizeILi8EEvPKfiiPf)
        /*0080*/ 	.word	0x00000000


	//----- nvinfo : EIATTR_MIN_STACK_SIZE
	.align		4
.L_21:
        /*0084*/ 	.byte	0x04, 0x12
        /*0086*/ 	.short	(.L_23 - .L_22)
	.align		4
.L_22:
        /*0088*/ 	.word	index@(_Z26safe_softmax_f32_f32_naiveILi8EEvPKfiiPf)
        /*008c*/ 	.word	0x00000000
.L_23:


//--------------------- .nv.compat                --------------------------
	.section	.nv.compat,"",@"SHT_CUDA_COMPAT_INFO"
	.align	4
        /*0000*/ 	.byte	0x02, 0x09, 0x00, 0x00, 0x02, 0x02, 0x01, 0x00, 0x02, 0x05, 0x05, 0x00, 0x03, 0x07, 0x01, 0x01
        /*0010*/ 	.byte	0x02, 0x03, 0x00, 0x00, 0x02, 0x06, 0x01, 0x00, 0x04, 0x0b, 0x08, 0x00, 0x01, 0x00, 0x00, 0x00
        /*0020*/ 	.byte	0x00, 0x00, 0x00, 0x00


//--------------------- .nv.info._Z27safe_softmax_f32_f32_onlineILi4EEvPKfiiPf --------------------------
	.section	.nv.info._Z27safe_softmax_f32_f32_onlineILi4EEvPKfiiPf,"",@"SHT_CUDA_INFO"
	.sectionflags	@""
	.align	4


	//----- nvinfo : EIATTR_CUDA_API_VERSION
	.align		4
        /*0000*/ 	.byte	0x04, 0x37
        /*0002*/ 	.short	(.L_25 - .L_24)
.L_24:
        /*0004*/ 	.word	0x00000082


	//----- nvinfo : EIATTR_KPARAM_INFO
	.align		4
.L_25:
        /*0008*/ 	.byte	0x04, 0x17
        /*000a*/ 	.short	(.L_27 - .L_26)
.L_26:
        /*000c*/ 	.word	0x00000000
        /*0010*/ 	.short	0x0003
        /*0012*/ 	.short	0x0010
        /*0014*/ 	.byte	0x00, 0xf5, 0x21, 0x00


	//----- nvinfo : EIATTR_KPARAM_INFO
	.align		4
.L_27:
        /*0018*/ 	.byte	0x04, 0x17
        /*001a*/ 	.short	(.L_29 - .L_28)
.L_28:
        /*001c*/ 	.word	0x00000000
        /*0020*/ 	.short	0x0002
        /*0022*/ 	.short	0x000c
        /*0024*/ 	.byte	0x00, 0xf0, 0x11, 0x00


	//----- nvinfo : EIATTR_KPARAM_INFO
	.align		4
.L_29:
        /*0028*/ 	.byte	0x04, 0x17
        /*002a*/ 	.short	(.L_31 - .L_30)
.L_30:
        /*002c*/ 	.word	0x00000000
        /*0030*/ 	.short	0x0001
        /*0032*/ 	.short	0x0008
        /*0034*/ 	.byte	0x00, 0xf0, 0x11, 0x00


	//----- nvinfo : EIATTR_KPARAM_INFO
	.align		4
.L_31:
        /*0038*/ 	.byte	0x04, 0x17
        /*003a*/ 	.short	(.L_33 - .L_32)
.L_32:
        /*003c*/ 	.word	0x00000000
        /*0040*/ 	.short	0x0000
        /*0042*/ 	.short	0x0000
        /*0044*/ 	.byte	0x00, 0xf5, 0x21, 0x00


	//----- nvinfo : EIATTR_SPARSE_MMA_MASK
	.align		4
.L_33:
        /*0048*/ 	.byte	0x03, 0x50
        /*004a*/ 	.short	0x0000


	//----- nvinfo : EIATTR_MAXREG_COUNT
	.align		4
        /*004c*/ 	.byte	0x03, 0x1b
        /*004e*/ 	.short	0x00ff


	//----- nvinfo : EIATTR_MERCURY_ISA_VERSION
	.align		4
        /*0050*/ 	.byte	0x03, 0x5f
        /*0052*/ 	.short	0x0101


	//----- nvinfo : EIATTR_COOP_GROUP_MASK_REGIDS
	.align		4
        /*0054*/ 	.byte	0x04, 0x29
        /*0056*/ 	.short	(.L_35 - .L_34)


	//   ....[0]....
.L_34:
        /*0058*/ 	.word	0xffffffff


	//   ....[1]....
        /*005c*/ 	.word	0xffffffff


	//   ....[2]....
        /*0060*/ 	.word	0xffffffff


	//   ....[3]....
        /*0064*/ 	.word	0xffffffff


	//   ....[4]....
        /*0068*/ 	.word	0xffffffff


	//   ....[5]....
        /*006c*/ 	.word	0xffffffff


	//   ....[6]....
        /*0070*/ 	.word	0xffffffff


	//   ....[7]....
        /*0074*/ 	.word	0xffffffff


	//   ....[8]....
        /*0078*/ 	.word	0xffffffff


	//   ....[9]....
        /*007c*/ 	.word	0xffffffff


	//----- nvinfo : EIATTR_COOP_GROUP_INSTR_OFFSETS
	.align		4
.L_35:
        /*0080*/ 	.byte	0x04, 0x28
        /*0082*/ 	.short	(.L_37 - .L_36)


	//   ....[0]....
.L_36:
        /*0084*/ 	.word	0x000012b0


	//   ....[1]....
        /*0088*/ 	.word	0x00001300


	//   ....[2]....
        /*008c*/ 	.word	0x00001350


	//   ....[3]....
        /*0090*/ 	.word	0x000013d0


	//   ....[4]....
        /*0094*/ 	.word	0x000014a0


	//   ....[5]....
        /*0098*/ 	.word	0x000014d0


	//   ....[6]....
        /*009c*/ 	.word	0x000015b0


	//   ....[7]....
        /*00a0*/ 	.word	0x000015e0


	//   ....[8]....
        /*00a4*/ 	.word	0x000016c0


	//   ....[9]....
        /*00a8*/ 	.word	0x000017c0


	//----- nvinfo : EIATTR_VRC_CTA_INIT_COUNT
	.align		4
.L_37:
        /*00ac*/ 	.byte	0x02, 0x4a
	.zero		1
	.zero		1


	//----- nvinfo : EIATTR_EXIT_INSTR_OFFSETS
	.align		4
        /*00b0*/ 	.byte	0x04, 0x1c
        /*00b2*/ 	.short	(.L_39 - .L_38)


	//   ....[0]....
.L_38:
        /*00b4*/ 	.word	0x00000070


	//   ....[1]....
        /*00b8*/ 	.word	0x000018f0


	//   ....[2]....
        /*00bc*/ 	.word	0x00001b00


	//   ....[3]....
        /*00c0*/ 	.word	0x00001e60


	//----- nvinfo : EIATTR_CRS_STACK_SIZE
	.align		4
.L_39:
        /*00c4*/ 	.byte	0x04, 0x1e
        /*00c6*/ 	.short	(.L_41 - .L_40)
.L_40:
        /*00c8*/ 	.word	0x00000000


	//----- nvinfo : EIATTR_CBANK_PARAM_SIZE
	.align		4
.L_41:
        /*00cc*/ 	.byte	0x03, 0x19
        /*00ce*/ 	.short	0x0018


	//----- nvinfo : EIATTR_PARAM_CBANK
	.align		4
        /*00d0*/ 	.byte	0x04, 0x0a
        /*00d2*/ 	.short	(.L_43 - .L_42)
	.align		4
.L_42:
        /*00d4*/ 	.word	index@(.nv.constant0._Z27safe_softmax_f32_f32_onlineILi4EEvPKfiiPf)
        /*00d8*/ 	.short	0x0380
        /*00da*/ 	.short	0x0018


	//----- nvinfo : EIATTR_SW_WAR
	.align		4
.L_43:
        /*00dc*/ 	.byte	0x04, 0x36
        /*00de*/ 	.short	(.L_45 - .L_44)
.L_44:
        /*00e0*/ 	.word	0x00000008
.L_45:


//--------------------- .nv.info._Z29safe_softmax_f32_f32_optimizeILi8EEvPKfiiPf --------------------------
	.section	.nv.info._Z29safe_softmax_f32_f32_optimizeILi8EEvPKfiiPf,"",@"SHT_CUDA_INFO"
	.sectionflags	@""
	.align	4


	//----- nvinfo : EIATTR_CUDA_API_VERSION
	.align		4
        /*0000*/ 	.byte	0x04, 0x37
        /*0002*/ 	.short	(.L_47 - .L_46)
.L_46:
        /*0004*/ 	.word	0x00000082


	//----- nvinfo : EIATTR_KPARAM_INFO
	.align		4
.L_47:
        /*0008*/ 	.byte	0x04, 0x17
        /*000a*/ 	.short	(.L_49 - .L_48)
.L_48:
        /*000c*/ 	.word	0x00000000
        /*0010*/ 	.short	0x0003
        /*0012*/ 	.short	0x0010
        /*0014*/ 	.byte	0x00, 0xf5, 0x21, 0x00


	//----- nvinfo : EIATTR_KPARAM_INFO
	.align		4
.L_49:
        /*0018*/ 	.byte	0x04, 0x17
        /*001a*/ 	.short	(.L_51 - .L_50)
.L_50:
        /*001c*/ 	.word	0x00000000
        /*0020*/ 	.short	0x0002
        /*0022*/ 	.short	0x000c
        /*0024*/ 	.byte	0x00, 0xf0, 0x11, 0x00


	//----- nvinfo : EIATTR_KPARAM_INFO
	.align		4
.L_51:
        /*0028*/ 	.byte	0x04, 0x17
        /*002a*/ 	.short	(.L_53 - .L_52)
.L_52:
        /*002c*/ 	.word	0x00000000
        /*0030*/ 	.short	0x0001
        /*0032*/ 	.short	0x0008
        /*0034*/ 	.byte	0x00, 0xf0, 0x11, 0x00


	//----- nvinfo : EIATTR_KPARAM_INFO
	.align		4
.L_53:
        /*0038*/ 	.byte	0x04, 0x17
        /*003a*/ 	.short	(.L_55 - .L_54)
.L_54:
        /*003c*/ 	.word	0x00000000
        /*0040*/ 	.short	0x0000
        /*0042*/ 	.short	0x0000
        /*0044*/ 	.byte	0x00, 0xf5, 0x21, 0x00


	//----- nvinfo : EIATTR_SPARSE_MMA_MASK
	.align		4
.L_55:
        /*0048*/ 	.byte	0x03, 0x50
        /*004a*/ 	.short	0x0000


	//----- nvinfo : EIATTR_MAXREG_COUNT
	.align		4
        /*004c*/ 	.byte	0x03, 0x1b
        /*004e*/ 	.short	0x00ff


	//----- nvinfo : EIATTR_MERCURY_ISA_VERSION
	.align		4
        /*0050*/ 	.byte	0x03, 0x5f
        /*0052*/ 	.short	0x0101


	//----- nvinfo : EIATTR_COOP_GROUP_MASK_REGIDS
	.align		4
        /*0054*/ 	.byte	0x04, 0x29
        /*0056*/ 	.short	(.L_57 - .L_56)


	//   ....[0]....
.L_56:
        /*0058*/ 	.word	0xffffffff


	//   ....[1]....
        /*005c*/ 	.word	0xffffffff


	//   ....[2]....
        /*0060*/ 	.word	0xffffffff


	//   ....[3]....
        /*0064*/ 	.word	0xffffffff


	//   ....[4]....
        /*0068*/ 	.word	0xffffffff


	//   ....[5]....
        /*006c*/ 	.word	0xffffffff


	//   ....[6]....
        /*0070*/ 	.word	0xffffffff


	//   ....[7]....
        /*0074*/ 	.word	0xffffffff


	//   ....[8]....
        /*0078*/ 	.word	0xffffffff


	//   ....[9]....
        /*007c*/ 	.word	0xffffffff


	//   ....[10]....
        /*0080*/ 	.word	0xffffffff


	//----- nvinfo : EIATTR_COOP_GROUP_INSTR_OFFSETS
	.align		4
.L_57:
        /*0084*/ 	.byte	0x04, 0x28
        /*0086*/ 	.short	(.L_59 - .L_58)


	//   ....[0]....
.L_58:
        /*0088*/ 	.word	0x00000960


	//   ....[1]....
        /*008c*/ 	.word	0x00000fd0


	//   ....[2]....
        /*0090*/ 	.word	0x00001010


	//   ....[3]....
        /*0094*/ 	.word	0x00001030


	//   ....[4]....
        /*0098*/ 	.word	0x00001060


	//   ....[5]....
        /*009c*/ 	.word	0x00001080


	//   ....[6]....
        /*00a0*/ 	.word	0x000015d0


	//   ....[7]....
        /*00a4*/ 	.word	0x00001610


	//   ....[8]....
        /*00a8*/ 	.word	0x00001630


	//   ....[9]....
        /*00ac*/ 	.word	0x00001650


	//   ....[10]....
        /*00b0*/ 	.word	0x00001670


	//----- nvinfo : EIATTR_VRC_CTA_INIT_COUNT
	.align		4
.L_59:
        /*00b4*/ 	.byte	0x02, 0x4a
	.zero		1
	.zero		1


	//----- nvinfo : EIATTR_EXIT_INSTR_OFFSETS
	.align		4
        /*00b8*/ 	.byte	0x04, 0x1c
        /*00ba*/ 	.short	(.L_61 - .L_60)


	//   ....[0]....
.L_60:
        /*00bc*/ 	.word	0x00000070


	//   ....[1]....
        /*00c0*/ 	.word	0x00001760


	//   ....[2]....
        /*00c4*/ 	.word	0x00001950


	//   ....[3]....
        /*00c8*/ 	.word	0x000020b0


	//   ....[4]....
        /*00cc*/ 	.word	0x00002190


	//----- nvinfo : EIATTR_CRS_STACK_SIZE
	.align		4
.L_61:
        /*00d0*/ 	.byte	0x04, 0x1e
        /*00d2*/ 	.short	(.L_63 - .L_62)
.L_62:
        /*00d4*/ 	.word	0x00000000


	//----- nvinfo : EIATTR_CBANK_PARAM_SIZE
	.align		4
.L_63:
        /*00d8*/ 	.byte	0x03, 0x19
        /*00da*/ 	.short	0x0018


	//----- nvinfo : EIATTR_PARAM_CBANK
	.align		4
        /*00dc*/ 	.byte	0x04, 0x0a
        /*00de*/ 	.short	(.L_65 - .L_64)
	.align		4
.L_64:
        /*00e0*/ 	.word	index@(.nv.constant0._Z29safe_softmax_f32_f32_optimizeILi8EEvPKfiiPf)
        /*00e4*/ 	.short	0x0380
        /*00e6*/ 	.short	0x0018


	//----- nvinfo : EIATTR_SW_WAR
	.align		4
.L_65:
        /*00e8*/ 	.byte	0x04, 0x36
        /*00ea*/ 	.short	(.L_67 - .L_66)
.L_66:
        /*00ec*/ 	.word	0x00000008
.L_67:


//--------------------- .nv.info._Z26safe_softmax_f32_f32_naiveILi8EEvPKfiiPf --------------------------
	.section	.nv.info._Z26safe_softmax_f32_f32_naiveILi8EEvPKfiiPf,"",@"SHT_CUDA_INFO"
	.sectionflags	@""
	.align	4


	//----- nvinfo : EIATTR_CUDA_API_VERSION
	.align		4
        /*0000*/ 	.byte	0x04, 0x37
        /*0002*/ 	.short	(.L_69 - .L_68)
.L_68:
        /*0004*/ 	.word	0x00000082


	//----- nvinfo : EIATTR_KPARAM_INFO
	.align		4
.L_69:
        /*0008*/ 	.byte	0x04, 0x17
        /*000a*/ 	.short	(.L_71 - .L_70)
.L_70:
        /*000c*/ 	.word	0x00000000
        /*0010*/ 	.short	0x0003
        /*0012*/ 	.short	0x0010
        /*0014*/ 	.byte	0x00, 0xf5, 0x21, 0x00


	//----- nvinfo : EIATTR_KPARAM_INFO
	.align		4
.L_71:
        /*0018*/ 	.byte	0x04, 0x17
        /*001a*/ 	.short	(.L_73 - .L_72)
.L_72:
        /*001c*/ 	.word	0x00000000
        /*0020*/ 	.short	0x0002
        /*0022*/ 	.short	0x000c
        /*0024*/ 	.byte	0x00, 0xf0, 0x11, 0x00


	//----- nvinfo : EIATTR_KPARAM_INFO
	.align		4
.L_73:
        /*0028*/ 	.byte	0x04, 0x17
        /*002a*/ 	.short	(.L_75 - .L_74)
.L_74:
        /*002c*/ 	.word	0x00000000
        /*0030*/ 	.short	0x0001
        /*0032*/ 	.short	0x0008
        /*0034*/ 	.byte	0x00, 0xf0, 0x11, 0x00


	//----- nvinfo : EIATTR_KPARAM_INFO
	.align		4
.L_75:
        /*0038*/ 	.byte	0x04, 0x17
        /*003a*/ 	.short	(.L_77 - .L_76)
.L_76:
        /*003c*/ 	.word	0x00000000
        /*0040*/ 	.short	0x0000
        /*0042*/ 	.short	0x0000
        /*0044*/ 	.byte	0x00, 0xf5, 0x21, 0x00


	//----- nvinfo : EIATTR_SPARSE_MMA_MASK
	.align		4
.L_77:
        /*0048*/ 	.byte	0x03, 0x50
        /*004a*/ 	.short	0x0000


	//----- nvinfo : EIATTR_MAXREG_COUNT
	.align		4
        /*004c*/ 	.byte	0x03, 0x1b
        /*004e*/ 	.short	0x00ff


	//----- nvinfo : EIATTR_MERCURY_ISA_VERSION
	.align		4
        /*0050*/ 	.byte	0x03, 0x5f
        /*0052*/ 	.short	0x0101


	//----- nvinfo : EIATTR_COOP_GROUP_MASK_REGIDS
	.align		4
        /*0054*/ 	.byte	0x04, 0x29
        /*0056*/ 	.short	(.L_79 - .L_78)


	//   ....[0]....
.L_78:
        /*0058*/ 	.word	0xffffffff


	//   ....[1]....
        /*005c*/ 	.word	0xffffffff


	//   ....[2]....
        /*0060*/ 	.word	0xffffffff


	//   ....[3]....
        /*0064*/ 	.word	0xffffffff


	//   ....[4]....
        /*0068*/ 	.word	0xffffffff


	//   ....[5]....
        /*006c*/ 	.word	0xffffffff


	//   ....[6]....
        /*0070*/ 	.word	0xffffffff


	//   ....[7]....
        /*0074*/ 	.word	0xffffffff


	//   ....[8]....
        /*0078*/ 	.word	0xffffffff


	//   ....[9]....
        /*007c*/ 	.word	0xffffffff


	//----- nvinfo : EIATTR_COOP_GROUP_INSTR_OFFSETS
	.align		4
.L_79:
        /*0080*/ 	.byte	0x04, 0x28
        /*0082*/ 	.short	(.L_81 - .L_80)


	//   ....[0]....
.L_80:
        /*0084*/ 	.word	0x00000770


	//   ....[1]....
        /*0088*/ 	.word	0x000007d0


	//   ....[2]....
        /*008c*/ 	.word	0x000007f0


	//   ....[3]....
        /*0090*/ 	.word	0x00000810


	//   ....[4]....
        /*0094*/ 	.word	0x00000830


	//   ....[5]....
        /*0098*/ 	.word	0x00001aa0


	//   ....[6]....
        /*009c*/ 	.word	0x00001af0


	//   ....[7]....
        /*00a0*/ 	.word	0x00001b10


	//   ....[8]....
        /*00a4*/ 	.word	0x00001b30


	//   ....[9]....
        /*00a8*/ 	.word	0x00001b50


	//----- nvinfo : EIATTR_VRC_CTA_INIT_COUNT
	.align		4
.L_81:
        /*00ac*/ 	.byte	0x02, 0x4a
	.zero		1
	.zero		1


	//----- nvinfo : EIATTR_EXIT_INSTR_OFFSETS
	.align		4
        /*00b0*/ 	.byte	0x04, 0x1c
        /*00b2*/ 	.short	(.L_83 - .L_82)


	//   ....[0]....
.L_82:
        /*00b4*/ 	.word	0x00000070


	//   ....[1]....
        /*00b8*/ 	.word	0x00001c40


	//   ....[2]....
        /*00bc*/ 	.word	0x00001e50


	//   ....[3]....
        /*00c0*/ 	.word	0x000021b0


	//----- nvinfo : EIATTR_CRS_STACK_SIZE
	.align		4
.L_83:
        /*00c4*/ 	.byte	0x04, 0x1e
        /*00c6*/ 	.short	(.L_85 - .L_84)
.L_84:
        /*00c8*/ 	.word	0x00000000


	//----- nvinfo : EIATTR_CBANK_PARAM_SIZE
	.align		4
.L_85:
        /*00cc*/ 	.byte	0x03, 0x19
        /*00ce*/ 	.short	0x0018


	//----- nvinfo : EIATTR_PARAM_CBANK
	.align		4
        /*00d0*/ 	.byte	0x04, 0x0a
        /*00d2*/ 	.short	(.L_87 - .L_86)
	.align		4
.L_86:
        /*00d4*/ 	.word	index@(.nv.constant0._Z26safe_softmax_f32_f32_naiveILi8EEvPKfiiPf)
        /*00d8*/ 	.short	0x0380
        /*00da*/ 	.short	0x0018


	//----- nvinfo : EIATTR_SW_WAR
	.align		4
.L_87:
        /*00dc*/ 	.byte	0x04, 0x36
        /*00de*/ 	.short	(.L_89 - .L_88)
.L_88:
        /*00e0*/ 	.word	0x00000008
.L_89:


//--------------------- .nv.callgraph             --------------------------
	.section	.nv.callgraph,"",@"SHT_CUDA_CALLGRAPH"
	.align	4
	.sectionentsize	8
	.align		4
        /*0000*/ 	.word	0x00000000
	.align		4
        /*0004*/ 	.word	0xffffffff
	.align		4
        /*0008*/ 	.word	0x00000000
	.align		4
        /*000c*/ 	.word	0xfffffffe
	.align		4
        /*0010*/ 	.word	0x00000000
	.align		4
        /*0014*/ 	.word	0xfffffffd
	.align		4
        /*0018*/ 	.word	0x00000000
	.align		4
        /*001c*/ 	.word	0xfffffffc


//--------------------- .text._Z27safe_softmax_f32_f32_onlineILi4EEvPKfiiPf --------------------------
	.section	.text._Z27safe_softmax_f32_f32_onlineILi4EEvPKfiiPf,"ax",@progbits
	.align	128
        .global         _Z27safe_softmax_f32_f32_onlineILi4EEvPKfiiPf
        .type           _Z27safe_softmax_f32_f32_onlineILi4EEvPKfiiPf,@function
        .size           _Z27safe_softmax_f32_f32_onlineILi4EEvPKfiiPf,(.L_x_93 - _Z27safe_softmax_f32_f32_onlineILi4EEvPKfiiPf)
        .other          _Z27safe_softmax_f32_f32_onlineILi4EEvPKfiiPf,@"STO_CUDA_ENTRY STV_DEFAULT"
_Z27safe_softmax_f32_f32_onlineILi4EEvPKfiiPf:
.text._Z27safe_softmax_f32_f32_onlineILi4EEvPKfiiPf:
[----:B------:R-:W-:Y:S01]  /*0000*/  LDC R1, c[0x0][0x37c] ;  /* 0x0000df00ff017b82 */ /* 0x000fe20000000800 */
[----:B------:R-:W0:Y:S01]  /*0010*/  S2R R5, SR_TID.X ;  /* 0x0000000000057919 */ /* 0x000e220000002100 */
[----:B------:R-:W1:Y:S01]  /*0020*/  LDCU UR4, c[0x0][0x388] ;  /* 0x00007100ff0477ac */ /* 0x000e620008000800 */
[----:B------:R-:W2:Y:S01]  /*0030*/  S2R R3, SR_CTAID.X ;  /* 0x0000000000037919 */ /* 0x000ea20000002500 */
[----:B0-----:R-:W-:-:S04]  /*0040*/  SHF.R.U32.HI R4, RZ, 0x5, R5 ;  /* 0x00000005ff047819 */ /* 0x001fc80000011605 */
[----:B--2---:R-:W-:-:S04]  /*0050*/  LEA R4, R3, R4, 0x2 ;  /* 0x0000000403047211 */ /* 0x004fc800078e10ff */
[----:B-1----:R-:W-:-:S13]  /*0060*/  ISETP.GE.AND P0, PT, R4, UR4, PT ;  /* 0x0000000404007c0c */ /* 0x002fda000bf06270 */
[----:B------:R-:W-:Y:S05]  /*0070*/  @P0 EXIT ;  /* 0x000000000000094d */ /* 0x000fea0003800000 */
[----:B------:R-:W0:Y:S01]  /*0080*/  LDCU UR4, c[0x0][0x38c] ;  /* 0x00007180ff0477ac */ /* 0x000e220008000800 */
[----:B------:R-:W-:Y:S01]  /*0090*/  LOP3.LUT R5, R5, 0x1f, RZ, 0xc0, !PT ;  /* 0x0000001f05057812 */ /* 0x000fe200078ec0ff */
[----:B------:R-:W-:Y:S01]  /*00a0*/  BSSY.RECONVERGENT B0, `(.L_x_0) ;  /* 0x0000120000007945 */ /* 0x000fe20003800200 */
[----:B------:R-:W-:Y:S01]  /*00b0*/  HFMA2 R19, -RZ, RZ, 0, 0 ;  /* 0x00000000ff137431 */ /* 0x000fe200000001ff */
[----:B------:R-:W1:Y:S01]  /*00c0*/  LDCU.64 UR8, c[0x0][0x358] ;  /* 0x00006b00ff0877ac */ /* 0x000e620008000a00 */
[----:B------:R-:W-:Y:S02]  /*00d0*/  MOV R17, 0xff7fffff ;  /* 0xff7fffff00117802 */ /* 0x000fe40000000f00 */
[----:B0-----:R-:W-:-:S13]  /*00e0*/  ISETP.GE.AND P0, PT, R5, UR4, PT ;  /* 0x0000000405007c0c */ /* 0x001fda000bf06270 */
[----:B-1----:R-:W-:Y:S05]  /*00f0*/  @P0 BRA `(.L_x_1) ;  /* 0x0000001000680947 */ /* 0x002fea0003800000 */
[----:B------:R-:W-:Y:S01]  /*0100*/  LOP3.LUT R0, RZ, R5, RZ, 0x33, !PT ;  /* 0x00000005ff007212 */ /* 0x000fe200078e33ff */
[----:B------:R-:W-:Y:S01]  /*0110*/  BSSY.RECONVERGENT B1, `(.L_x_2) ;  /* 0x0000092000017945 */ /* 0x000fe20003800200 */
[----:B------:R-:W-:Y:S02]  /*0120*/  MOV R19, RZ ;  /* 0x000000ff00137202 */ /* 0x000fe40000000f00 */
[----:B------:R-:W-:Y:S02]  /*0130*/  IADD3 R0, PT, PT, R0, UR4, RZ ;  /* 0x0000000400007c10 */ /* 0x000fe4000fffe0ff */
[----:B------:R-:W-:Y:S02]  /*0140*/  MOV R17, 0xff7fffff ;  /* 0xff7fffff00117802 */ /* 0x000fe40000000f00 */
[C---:B------:R-:W-:Y:S02]  /*0150*/  ISETP.GE.U32.AND P1, PT, R0.reuse, 0xe0, PT ;  /* 0x000000e00000780c */ /* 0x040fe40003f26070 */
[----:B------:R-:W-:-:S02]  /*0160*/  LEA.HI R8, R0, 0x1, RZ, 0x1b ;  /* 0x0000000100087811 */ /* 0x000fc400078fd8ff */
[----:B------:R-:W-:Y:S02]  /*0170*/  MOV R11, R5 ;  /* 0x00000005000b7202 */ /* 0x000fe40000000f00 */
[----:B------:R-:W-:-:S04]  /*0180*/  LOP3.LUT R25, R8, 0x7, RZ, 0xc0, !PT ;  /* 0x0000000708197812 */ /* 0x000fc800078ec0ff */
[----:B------:R-:W-:-:S03]  /*0190*/  ISETP.NE.AND P0, PT, R25, RZ, PT ;  /* 0x000000ff1900720c */ /* 0x000fc60003f05270 */
[----:B------:R-:W-:Y:S10]  /*01a0*/  @!P1 BRA `(.L_x_3) ;  /* 0x0000000800209947 */ /* 0x000ff40003800000 */
[----:B------:R-:W0:Y:S01]  /*01b0*/  LDC.64 R2, c[0x0][0x380] ;  /* 0x0000e000ff027b82 */ /* 0x000e220000000a00 */
[----:B------:R-:W-:Y:S01]  /*01c0*/  LOP3.LUT R10, R8, 0xffffff8, RZ, 0xc0, !PT ;  /* 0x0ffffff8080a7812 */ /* 0x000fe200078ec0ff */
[----:B------:R-:W-:Y:S01]  /*01d0*/  IMAD R9, R4, UR4, R5 ;  /* 0x0000000404097c24 */ /* 0x000fe2000f8e0205 */
[----:B------:R-:W-:Y:S02]  /*01e0*/  MOV R19, RZ ;  /* 0x000000ff00137202 */ /* 0x000fe40000000f00 */
[----:B------:R-:W-:Y:S02]  /*01f0*/  MOV R17, 0xff7fffff ;  /* 0xff7fffff00117802 */ /* 0x000fe40000000f00 */
[----:B------:R-:W-:Y:S02]  /*0200*/  MOV R11, R5 ;  /* 0x00000005000b7202 */ /* 0x000fe40000000f00 */
[----:B------:R-:W-:Y:S02]  /*0210*/  IADD3 R10, PT, PT, -R10, RZ, RZ ;  /* 0x000000ff0a0a7210 */ /* 0x000fe40007ffe1ff */
[----:B0-----:R-:W-:-:S04]  /*0220*/  IADD3 R2, P1, PT, R2, 0x200, RZ ;  /* 0x0000020002027810 */ /* 0x001fc80007f3e0ff */
[----:B------:R-:W-:-:S09]  /*0230*/  IADD3.X R3, PT, PT, RZ, R3, RZ, P1, !PT ;  /* 0x00000003ff037210 */ /* 0x000fd20000ffe4ff */
.L_x_4:
[----:B------:R-:W-:-:S05]  /*0240*/  IMAD.WIDE R6, R9, 0x4, R2 ;  /* 0x0000000409067825 */ /* 0x000fca00078e0202 */
[----:B------:R-:W2:Y:S04]  /*0250*/  LDG.E.CONSTANT R22, desc[UR8][R6.64+-0x200] ;  /* 0xfffe000806167981 */ /* 0x000ea8000c1e9900 */
[----:B------:R-:W3:Y:S04]  /*0260*/  LDG.E.CONSTANT R20, desc[UR8][R6.64+-0x180] ;  /* 0xfffe800806147981 */ /* 0x000ee8000c1e9900 */
[----:B------:R-:W4:Y:S04]  /*0270*/  LDG.E.CONSTANT R18, desc[UR8][R6.64+-0x100] ;  /* 0xffff000806127981 */ /* 0x000f28000c1e9900 */
[----:B------:R-:W5:Y:S04]  /*0280*/  LDG.E.CONSTANT R16, desc[UR8][R6.64+-0x80] ;  /* 0xffff800806107981 */ /* 0x000f68000c1e9900 */
[----:B------:R-:W5:Y:S04]  /*0290*/  LDG.E.CONSTANT R15, desc[UR8][R6.64] ;  /* 0x00000008060f7981 */ /* 0x000f68000c1e9900 */
[----:B------:R-:W5:Y:S04]  /*02a0*/  LDG.E.CONSTANT R12, desc[UR8][R6.64+0x80] ;  /* 0x00008008060c7981 */ /* 0x000f68000c1e9900 */
[----:B------:R-:W5:Y:S04]  /*02b0*/  LDG.E.CONSTANT R13, desc[UR8][R6.64+0x100] ;  /* 0x00010008060d7981 */ /* 0x000f68000c1e9900 */
[----:B------:R0:W5:Y:S01]  /*02c0*/  LDG.E.CONSTANT R14, desc[UR8][R6.64+0x180] ;  /* 0x00018008060e7981 */ /* 0x000162000c1e9900 */
[----:B------:R-:W-:-:S02]  /*02d0*/  IADD3 R10, PT, PT, R10, 0x8, RZ ;  /* 0x000000080a0a7810 */ /* 0x000fc40007ffe0ff */
[----:B------:R-:W-:Y:S02]  /*02e0*/  IADD3 R11, PT, PT, R11, 0x100, RZ ;  /* 0x000001000b0b7810 */ /* 0x000fe40007ffe0ff */
[----:B------:R-:W-:Y:S02]  /*02f0*/  IADD3 R9, PT, PT, R9, 0x100, RZ ;  /* 0x0000010009097810 */ /* 0x000fe40007ffe0ff */
[----:B--2---:R-:W-:-:S05]  /*0300*/  FMNMX R23, R22, R17, !PT ;  /* 0x0000001116177209 */ /* 0x004fca0007800000 */
[----:B------:R-:W-:Y:S01]  /*0310*/  FADD R21, R22, -R23 ;  /* 0x8000001716157221 */ /* 0x000fe20000000000 */
[C---:B------:R-:W-:Y:S01]  /*0320*/  FADD R17, -R23.reuse, R17 ;  /* 0x0000001117117221 */ /* 0x040fe20000000100 */
[----:B---3--:R-:W-:Y:S02]  /*0330*/  FMNMX R22, R23, R20, !PT ;  /* 0x0000001417167209 */ /* 0x008fe40007800000 */
[----:B------:R-:W-:Y:S01]  /*0340*/  FMUL R21, R21, 1.4426950216293334961 ;  /* 0x3fb8aa3b15157820 */ /* 0x000fe20000400000 */
[----:B------:R-:W-:Y:S01]  /*0350*/  FMUL R24, R17, 1.4426950216293334961 ;  /* 0x3fb8aa3b11187820 */ /* 0x000fe20000400000 */
[----:B----4-:R-:W-:Y:S01]  /*0360*/  FMNMX R17, R22, R18, !PT ;  /* 0x0000001216117209 */ /* 0x010fe20007800000 */
[--C-:B0-----:R-:W-:Y:S01]  /*0370*/  FADD R6, R20, -R22.reuse ;  /* 0x8000001614067221 */ /* 0x101fe20000000000 */
[----:B------:R-:W-:Y:S01]  /*0380*/  FADD R23, R23, -R22 ;  /* 0x8000001617177221 */ /* 0x000fe20000000000 */
[----:B------:R-:W-:Y:S02]  /*0390*/  FSETP.GEU.AND P2, PT, R21, -126, PT ;  /* 0xc2fc00001500780b */ /* 0x000fe40003f4e000 */
[----:B------:R-:W-:Y:S01]  /*03a0*/  FSETP.GEU.AND P1, PT, R24, -126, PT ;  /* 0xc2fc00001800780b */ /* 0x000fe20003f2e000 */
[----:B------:R-:W-:Y:S01]  /*03b0*/  FMUL R6, R6, 1.4426950216293334961 ;  /* 0x3fb8aa3b06067820 */ /* 0x000fe20000400000 */
[----:B------:R-:W-:Y:S01]  /*03c0*/  FMUL R26, R23, 1.4426950216293334961 ;  /* 0x3fb8aa3b171a7820 */ /* 0x000fe20000400000 */
[----:B-----5:R-:W-:Y:S01]  /*03d0*/  FMNMX R23, R17, R16, !PT ;  /* 0x0000001011177209 */ /* 0x020fe20007800000 */
[--C-:B------:R-:W-:Y:S01]  /*03e0*/  FADD R22, R22, -R17.reuse ;  /* 0x8000001116167221 */ /* 0x100fe20000000000 */
[----:B------:R-:W-:Y:S01]  /*03f0*/  FADD R18, R18, -R17 ;  /* 0x8000001112127221 */ /* 0x000fe20000000000 */
[----:B------:R-:W-:-:S02]  /*0400*/  FSETP.GEU.AND P4, PT, R6, -126, PT ;  /* 0xc2fc00000600780b */ /* 0x000fc40003f8e000 */
[----:B------:R-:W-:Y:S01]  /*0410*/  FSETP.GEU.AND P3, PT, R26, -126, PT ;  /* 0xc2fc00001a00780b */ /* 0x000fe20003f6e000 */
[--C-:B------:R-:W-:Y:S01]  /*0420*/  FADD R17, R17, -R23.reuse ;  /* 0x8000001711117221 */ /* 0x100fe20000000000 */
[----:B------:R-:W-:Y:S01]  /*0430*/  FMUL R27, R22, 1.4426950216293334961 ;  /* 0x3fb8aa3b161b7820 */ /* 0x000fe20000400000 */
[----:B------:R-:W-:Y:S02]  /*0440*/  @!P2 FMUL R21, R21, 0.5 ;  /* 0x3f0000001515a820 */ /* 0x000fe40000400000 */
[----:B------:R-:W-:Y:S01]  /*0450*/  @!P1 FMUL R24, R24, 0.5 ;  /* 0x3f00000018189820 */ /* 0x000fe20000400000 */
[----:B------:R-:W-:Y:S01]  /*0460*/  FMUL R22, R17, 1.4426950216293334961 ;  /* 0x3fb8aa3b11167820 */ /* 0x000fe20000400000 */
[----:B------:R-:W-:Y:S01]  /*0470*/  FADD R17, R16, -R23 ;  /* 0x8000001710117221 */ /* 0x000fe20000000000 */
[----:B------:R-:W-:Y:S01]  /*0480*/  FSETP.GEU.AND P5, PT, R27, -126, PT ;  /* 0xc2fc00001b00780b */ /* 0x000fe20003fae000 */
[----:B------:R0:W1:Y:S02]  /*0490*/  MUFU.EX2 R20, R24 ;  /* 0x0000001800147308 */ /* 0x0000640000000800 */
[----:B------:R-:W-:Y:S01]  /*04a0*/  @!P4 FMUL R6, R6, 0.5 ;  /* 0x3f0000000606c820 */ /* 0x000fe20000400000 */
[----:B------:R-:W-:Y:S01]  /*04b0*/  FMUL R17, R17, 1.4426950216293334961 ;  /* 0x3fb8aa3b11117820 */ /* 0x000fe20000400000 */
[----:B------:R-:W-:-:S04]  /*04c0*/  @!P3 FMUL R26, R26, 0.5 ;  /* 0x3f0000001a1ab820 */ /* 0x000fc80000400000 */
[----:B------:R-:W2:Y:S01]  /*04d0*/  MUFU.EX2 R21, R21 ;  /* 0x0000001500157308 */ /* 0x000ea20000000800 */
[----:B0-----:R-:W-:Y:S01]  /*04e0*/  FMUL R24, R18, 1.4426950216293334961 ;  /* 0x3fb8aa3b12187820 */ /* 0x001fe20000400000 */
[----:B------:R-:W-:Y:S02]  /*04f0*/  FMNMX R18, R23, R15, !PT ;  /* 0x0000000f17127209 */ /* 0x000fe40007800000 */
[----:B------:R-:W-:Y:S02]  /*0500*/  @!P5 FMUL R27, R27, 0.5 ;  /* 0x3f0000001b1bd820 */ /* 0x000fe40000400000 */
[----:B------:R-:W-:Y:S01]  /*0510*/  FSETP.GEU.AND P6, PT, R24, -126, PT ;  /* 0xc2fc00001800780b */ /* 0x000fe20003fce000 */
[----:B------:R-:W-:Y:S01]  /*0520*/  FADD R15, R15, -R18 ;  /* 0x800000120f0f7221 */ /* 0x000fe20000000000 */
[----:B------:R-:W0:Y:S01]  /*0530*/  MUFU.EX2 R6, R6 ;  /* 0x0000000600067308 */ /* 0x000e220000000800 */
[----:B-1----:R-:W-:Y:S01]  /*0540*/  @!P1 FMUL R20, R20, R20 ;  /* 0x0000001414149220 */ /* 0x002fe20000400000 */
[----:B------:R-:W-:Y:S01]  /*0550*/  FSETP.GEU.AND P1, PT, R22, -126, PT ;  /* 0xc2fc00001600780b */ /* 0x000fe20003f2e000 */
[----:B------:R-:W-:-:S05]  /*0560*/  FMUL R15, R15, 1.4426950216293334961 ;  /* 0x3fb8aa3b0f0f7820 */ /* 0x000fca0000400000 */
[----:B------:R-:W1:Y:S01]  /*0570*/  MUFU.EX2 R7, R26 ;  /* 0x0000001a00077308 */ /* 0x000e620000000800 */
[----:B--2---:R-:W-:Y:S01]  /*0580*/  @!P2 FMUL R21, R21, R21 ;  /* 0x000000151515a220 */ /* 0x004fe20000400000 */
[----:B------:R-:W-:Y:S01]  /*0590*/  FSETP.GEU.AND P2, PT, R17, -126, PT ;  /* 0xc2fc00001100780b */ /* 0x000fe20003f4e000 */
[----:B------:R-:W-:Y:S02]  /*05a0*/  @!P6 FMUL R24, R24, 0.5 ;  /* 0x3f0000001818e820 */ /* 0x000fe40000400000 */
[----:B------:R-:W-:Y:S01]  /*05b0*/  FFMA R29, R20, R19, R21 ;  /* 0x00000013141d7223 */ /* 0x000fe20000000015 */
[----:B------:R-:W-:Y:S01]  /*05c0*/  FADD R20, R23, -R18 ;  /* 0x8000001217147221 */ /* 0x000fe20000000000 */
[----:B------:R-:W-:Y:S01]  /*05d0*/  @!P1 FMUL R22, R22, 0.5 ;  /* 0x3f00000016169820 */ /* 0x000fe20000400000 */
[----:B------:R-:W-:Y:S01]  /*05e0*/  FMNMX R21, R18, R12, !PT ;  /* 0x0000000c12157209 */ /* 0x000fe20007800000 */
[----:B0-----:R-:W-:Y:S01]  /*05f0*/  @!P4 FMUL R6, R6, R6 ;  /* 0x000000060606c220 */ /* 0x001fe20000400000 */
[----:B------:R-:W-:Y:S01]  /*0600*/  FMUL R20, R20, 1.4426950216293334961 ;  /* 0x3fb8aa3b14147820 */ /* 0x000fe20000400000 */
[----:B------:R-:W-:Y:S01]  /*0610*/  FSETP.GEU.AND P4, PT, R15, -126, PT ;  /* 0xc2fc00000f00780b */ /* 0x000fe20003f8e000 */
[----:B------:R0:W2:Y:S01]  /*0620*/  MUFU.EX2 R19, R24 ;  /* 0x0000001800137308 */ /* 0x0000a20000000800 */
[--C-:B------:R-:W-:Y:S01]  /*0630*/  FADD R18, R18, -R21.reuse ;  /* 0x8000001512127221 */ /* 0x100fe20000000000 */
[----:B------:R-:W-:Y:S01]  /*0640*/  FADD R12, R12, -R21 ;  /* 0x800000150c0c7221 */ /* 0x000fe20000000000 */
[----:B------:R-:W-:Y:S01]  /*0650*/  @!P2 FMUL R17, R17, 0.5 ;  /* 0x3f0000001111a820 */ /* 0x000fe20000400000 */
[----:B-1----:R-:W-:Y:S01]  /*0660*/  @!P3 FMUL R7, R7, R7 ;  /* 0x000000070707b220 */ /* 0x002fe20000400000 */
[----:B------:R-:W-:Y:S01]  /*0670*/  FSETP.GEU.AND P3, PT, R20, -126, PT ;  /* 0xc2fc00001400780b */ /* 0x000fe20003f6e000 */
[----:B------:R-:W-:-:S02]  /*0680*/  FMUL R23, R12, 1.4426950216293334961 ;  /* 0x3fb8aa3b0c177820 */ /* 0x000fc40000400000 */
[----:B------:R-:W1:Y:S01]  /*0690*/  MUFU.EX2 R22, R22 ;  /* 0x0000001600167308 */ /* 0x000e620000000800 */
[----:B0-----:R-:W-:Y:S01]  /*06a0*/  FMNMX R24, R21, R13, !PT ;  /* 0x0000000d15187209 */ /* 0x001fe20007800000 */
[----:B------:R-:W-:Y:S01]  /*06b0*/  FFMA R6, R29, R7, R6 ;  /* 0x000000071d067223 */ /* 0x000fe20000000006 */
[----:B------:R-:W-:Y:S01]  /*06c0*/  FMUL R18, R18, 1.4426950216293334961 ;  /* 0x3fb8aa3b12127820 */ /* 0x000fe20000400000 */
[----:B------:R-:W-:Y:S01]  /*06d0*/  @!P4 FMUL R15, R15, 0.5 ;  /* 0x3f0000000f0fc820 */ /* 0x000fe20000400000 */
[----:B------:R-:W-:Y:S01]  /*06e0*/  FMNMX R7, R24, R14, !PT ;  /* 0x0000000e18077209 */ /* 0x000fe20007800000 */
[--C-:B------:R-:W-:Y:S01]  /*06f0*/  FADD R21, R21, -R24.reuse ;  /* 0x8000001815157221 */ /* 0x100fe20000000000 */
[----:B------:R-:W-:Y:S01]  /*0700*/  FADD R13, R13, -R24 ;  /* 0x800000180d0d7221 */ /* 0x000fe20000000000 */
[----:B------:R-:W0:Y:S01]  /*0710*/  MUFU.EX2 R16, R27 ;  /* 0x0000001b00107308 */ /* 0x000e220000000800 */
[----:B--2---:R-:W-:Y:S01]  /*0720*/  @!P6 FMUL R19, R19, R19 ;  /* 0x000000131313e220 */ /* 0x004fe20000400000 */
[----:B------:R-:W-:Y:S01]  /*0730*/  FMUL R21, R21, 1.4426950216293334961 ;  /* 0x3fb8aa3b15157820 */ /* 0x000fe20000400000 */
[----:B------:R-:W-:Y:S01]  /*0740*/  @!P3 FMUL R20, R20, 0.5 ;  /* 0x3f0000001414b820 */ /* 0x000fe20000400000 */
[--C-:B------:R-:W-:Y:S01]  /*0750*/  FADD R14, R14, -R7.reuse ;  /* 0x800000070e0e7221 */ /* 0x100fe20000000000 */
[----:B------:R-:W-:Y:S01]  /*0760*/  FSETP.GEU.AND P6, PT, R23, -126, PT ;  /* 0xc2fc00001700780b */ /* 0x000fe20003fce000 */
[----:B------:R-:W-:Y:S01]  /*0770*/  FMUL R13, R13, 1.4426950216293334961 ;  /* 0x3fb8aa3b0d0d7820 */ /* 0x000fe20000400000 */
[----:B------:R-:W-:Y:S01]  /*0780*/  FADD R24, R24, -R7 ;  /* 0x8000000718187221 */ /* 0x000fe20000000000 */
[----:B------:R-:W2:Y:S01]  /*0790*/  MUFU.EX2 R17, R17 ;  /* 0x0000001100117308 */ /* 0x000ea20000000800 */
[----:B-1----:R-:W-:Y:S01]  /*07a0*/  @!P1 FMUL R22, R22, R22 ;  /* 0x0000001616169220 */ /* 0x002fe20000400000 */
[----:B------:R-:W-:Y:S01]  /*07b0*/  FSETP.GEU.AND P1, PT, R21, -126, PT ;  /* 0xc2fc00001500780b */ /* 0x000fe20003f2e000 */
[----:B------:R-:W-:Y:S01]  /*07c0*/  FMUL R26, R14, 1.4426950216293334961 ;  /* 0x3fb8aa3b0e1a7820 */ /* 0x000fe20000400000 */
[----:B------:R-:W-:-:S04]  /*07d0*/  FMUL R24, R24, 1.4426950216293334961 ;  /* 0x3fb8aa3b18187820 */ /* 0x000fc80000400000 */
[----:B------:R-:W1:Y:S01]  /*07e0*/  MUFU.EX2 R15, R15 ;  /* 0x0000000f000f7308 */ /* 0x000e620000000800 */
[----:B0-----:R-:W-:Y:S01]  /*07f0*/  @!P5 FMUL R16, R16, R16 ;  /* 0x000000101010d220 */ /* 0x001fe20000400000 */
[----:B------:R-:W-:Y:S01]  /*0800*/  FSETP.GEU.AND P5, PT, R18, -126, PT ;  /* 0xc2fc00001200780b */ /* 0x000fe20003fae000 */
[----:B------:R-:W-:Y:S02]  /*0810*/  @!P6 FMUL R23, R23, 0.5 ;  /* 0x3f0000001717e820 */ /* 0x000fe40000400000 */
[----:B------:R-:W-:Y:S02]  /*0820*/  FFMA R6, R6, R16, R19 ;  /* 0x0000001006067223 */ /* 0x000fe40000000013 */
[----:B------:R-:W-:Y:S01]  /*0830*/  @!P1 FMUL R21, R21, 0.5 ;  /* 0x3f00000015159820 */ /* 0x000fe20000400000 */
[----:B------:R-:W0:Y:S01]  /*0840*/  MUFU.EX2 R20, R20 ;  /* 0x0000001400147308 */ /* 0x000e220000000800 */
[----:B--2---:R-:W-:Y:S01]  /*0850*/  @!P2 FMUL R17, R17, R17 ;  /* 0x000000111111a220 */ /* 0x004fe20000400000 */
[----:B------:R-:W-:-:S03]  /*0860*/  FSETP.GEU.AND P2, PT, R13, -126, PT ;  /* 0xc2fc00000d00780b */ /* 0x000fc60003f4e000 */
[----:B------:R-:W-:Y:S01]  /*0870*/  FFMA R6, R6, R22, R17 ;  /* 0x0000001606067223 */ /* 0x000fe20000000011 */
[----:B------:R-:W-:Y:S01]  /*0880*/  MOV R17, R7 ;  /* 0x0000000700117202 */ /* 0x000fe20000000f00 */
[----:B------:R-:W-:Y:S01]  /*0890*/  @!P5 FMUL R18, R18, 0.5 ;  /* 0x3f0000001212d820 */ /* 0x000fe20000400000 */
[----:B------:R-:W2:Y:S01]  /*08a0*/  MUFU.EX2 R21, R21 ;  /* 0x0000001500157308 */ /* 0x000ea20000000800 */
[----:B-1----:R-:W-:Y:S01]  /*08b0*/  @!P4 FMUL R15, R15, R15 ;  /* 0x0000000f0f0fc220 */ /* 0x002fe20000400000 */
[----:B------:R-:W-:-:S05]  /*08c0*/  FSETP.GEU.AND P4, PT, R26, -126, PT ;  /* 0xc2fc00001a00780b */ /* 0x000fca0003f8e000 */
[----:B------:R-:W-:Y:S01]  /*08d0*/  @!P2 FMUL R13, R13, 0.5 ;  /* 0x3f0000000d0da820 */ /* 0x000fe20000400000 */
[----:B------:R-:W1:Y:S01]  /*08e0*/  MUFU.EX2 R12, R18 ;  /* 0x00000012000c7308 */ /* 0x000e620000000800 */
[----:B0-----:R-:W-:Y:S01]  /*08f0*/  @!P3 FMUL R20, R20, R20 ;  /* 0x000000141414b220 */ /* 0x001fe20000400000 */
[----:B------:R-:W-:-:S03]  /*0900*/  FSETP.GEU.AND P3, PT, R24, -126, PT ;  /* 0xc2fc00001800780b */ /* 0x000fc60003f6e000 */
[----:B------:R-:W-:Y:S02]  /*0910*/  FFMA R6, R6, R20, R15 ;  /* 0x0000001406067223 */ /* 0x000fe4000000000f */
[----:B------:R-:W-:Y:S01]  /*0920*/  @!P4 FMUL R26, R26, 0.5 ;  /* 0x3f0000001a1ac820 */ /* 0x000fe20000400000 */
[----:B------:R-:W0:Y:S01]  /*0930*/  MUFU.EX2 R23, R23 ;  /* 0x0000001700177308 */ /* 0x000e220000000800 */
[----:B--2---:R-:W-:Y:S01]  /*0940*/  @!P1 FMUL R21, R21, R21 ;  /* 0x0000001515159220 */ /* 0x004fe20000400000 */
[----:B------:R-:W-:-:S05]  /*0950*/  ISETP.NE.AND P1, PT, R10, RZ, PT ;  /* 0x000000ff0a00720c */ /* 0x000fca0003f25270 */
[----:B------:R-:W-:Y:S01]  /*0960*/  @!P3 FMUL R24, R24, 0.5 ;  /* 0x3f0000001818b820 */ /* 0x000fe20000400000 */
[----:B------:R-:W2:Y:S01]  /*0970*/  MUFU.EX2 R18, R13 ;  /* 0x0000000d00127308 */ /* 0x000ea20000000800 */
[----:B-1----:R-:W-:-:S07]  /*0980*/  @!P5 FMUL R12, R12, R12 ;  /* 0x0000000c0c0cd220 */ /* 0x002fce0000400000 */
[----:B------:R-:W1:Y:S01]  /*0990*/  MUFU.EX2 R14, R24 ;  /* 0x00000018000e7308 */ /* 0x000e620000000800 */
[----:B0-----:R-:W-:-:S04]  /*09a0*/  @!P6 FMUL R23, R23, R23 ;  /* 0x000000171717e220 */ /* 0x001fc80000400000 */
[----:B------:R-:W-:-:S03]  /*09b0*/  FFMA R23, R6, R12, R23 ;  /* 0x0000000c06177223 */ /* 0x000fc60000000017 */
[----:B------:R-:W0:Y:S01]  /*09c0*/  MUFU.EX2 R26, R26 ;  /* 0x0000001a001a7308 */ /* 0x000e220000000800 */
[----:B--2---:R-:W-:-:S04]  /*09d0*/  @!P2 FMUL R18, R18, R18 ;  /* 0x000000121212a220 */ /* 0x004fc80000400000 */
[----:B------:R-:W-:Y:S01]  /*09e0*/  FFMA R23, R23, R21, R18 ;  /* 0x0000001517177223 */ /* 0x000fe20000000012 */
[----:B-1----:R-:W-:Y:S01]  /*09f0*/  @!P3 FMUL R14, R14, R14 ;  /* 0x0000000e0e0eb220 */ /* 0x002fe20000400000 */
[----:B0-----:R-:W-:-:S04]  /*0a00*/  @!P4 FMUL R26, R26, R26 ;  /* 0x0000001a1a1ac220 */ /* 0x001fc80000400000 */
[----:B------:R-:W-:Y:S01]  /*0a10*/  FFMA R19, R23, R14, R26 ;  /* 0x0000000e17137223 */ /* 0x000fe2000000001a */
[----:B------:R-:W-:Y:S06]  /*0a20*/  @P1 BRA `(.L_x_4) ;  /* 0xfffffff800041947 */ /* 0x000fec000383ffff */
.L_x_3:
[----:B------:R-:W-:Y:S05]  /*0a30*/  BSYNC.RECONVERGENT B1 ;  /* 0x0000000000017941 */ /* 0x000fea0003800200 */
.L_x_2:
[----:B------:R-:W-:Y:S05]  /*0a40*/  @!P0 BRA `(.L_x_1) ;  /* 0x0000000800148947 */ /* 0x000fea0003800000 */
[----:B------:R-:W-:Y:S01]  /*0a50*/  ISETP.GE.U32.AND P1, PT, R25, 0x4, PT ;  /* 0x000000041900780c */ /* 0x000fe20003f26070 */
[----:B------:R-:W-:Y:S01]  /*0a60*/  BSSY.RECONVERGENT B1, `(.L_x_5) ;  /* 0x0000044000017945 */ /* 0x000fe20003800200 */
[----:B------:R-:W-:-:S11]  /*0a70*/  LOP3.LUT P0, R8, R8, 0x3, RZ, 0xc0, !PT ;  /* 0x0000000308087812 */ /* 0x000fd6000780c0ff */
[----:B------:R-:W-:Y:S05]  /*0a80*/  @!P1 BRA `(.L_x_6) ;  /* 0x0000000400049947 */ /* 0x000fea0003800000 */
[----:B------:R-:W0:Y:S01]  /*0a90*/  LDC.64 R6, c[0x0][0x380] ;  /* 0x0000e000ff067b82 */ /* 0x000e220000000a00 */
[----:B------:R-:W1:Y:S02]  /*0aa0*/  LDCU UR5, c[0x0][0x38c] ;  /* 0x00007180ff0577ac */ /* 0x000e640008000800 */
[----:B-1----:R-:W-:-:S04]  /*0ab0*/  IMAD R3, R4, UR5, R11 ;  /* 0x0000000504037c24 */ /* 0x002fc8000f8e020b */
[----:B0-----:R-:W-:-:S05]  /*0ac0*/  IMAD.WIDE R6, R3, 0x4, R6 ;  /* 0x0000000403067825 */ /* 0x001fca00078e0206 */
[----:B------:R-:W2:Y:S04]  /*0ad0*/  LDG.E.CONSTANT R10, desc[UR8][R6.64] ;  /* 0x00000008060a7981 */ /* 0x000ea8000c1e9900 */
[----:B------:R-:W3:Y:S04]  /*0ae0*/  LDG.E.CONSTANT R12, desc[UR8][R6.64+0x80] ;  /* 0x00008008060c7981 */ /* 0x000ee8000c1e9900 */
[----:B------:R-:W4:Y:S04]  /*0af0*/  LDG.E.CONSTANT R14, desc[UR8][R6.64+0x100] ;  /* 0x00010008060e7981 */ /* 0x000f28000c1e9900 */
[----:B------:R4:W5:Y:S01]  /*0b00*/  LDG.E.CONSTANT R2, desc[UR8][R6.64+0x180] ;  /* 0x0001800806027981 */ /* 0x000962000c1e9900 */
[----:B------:R-:W-:-:S02]  /*0b10*/  IADD3 R11, PT, PT, R11, 0x80, RZ ;  /* 0x000000800b0b7810 */ /* 0x000fc40007ffe0ff */
[----:B--2---:R-:W-:-:S04]  /*0b20*/  FMNMX R3, R17, R10, !PT ;  /* 0x0000000a11037209 */ /* 0x004fc80007800000 */
[----:B---3--:R-:W-:Y:S01]  /*0b30*/  FMNMX R9, R3, R12, !PT ;  /* 0x0000000c03097209 */ /* 0x008fe20007800000 */
[--C-:B------:R-:W-:Y:S01]  /*0b40*/  FADD R10, R10, -R3.reuse ;  /* 0x800000030a0a7221 */ /* 0x100fe20000000000 */
[----:B------:R-:W-:Y:S02]  /*0b50*/  FADD R17, R17, -R3 ;  /* 0x8000000311117221 */ /* 0x000fe40000000000 */
[----:B----4-:R-:W-:Y:S01]  /*0b60*/  FMNMX R7, R9, R14, !PT ;  /* 0x0000000e09077209 */ /* 0x010fe20007800000 */
[----:B------:R-:W-:Y:S01]  /*0b70*/  FMUL R10, R10, 1.4426950216293334961 ;  /* 0x3fb8aa3b0a0a7820 */ /* 0x000fe20000400000 */
[----:B------:R-:W-:Y:S01]  /*0b80*/  FMUL R17, R17, 1.4426950216293334961 ;  /* 0x3fb8aa3b11117820 */ /* 0x000fe20000400000 */
[--C-:B------:R-:W-:Y:S01]  /*0b90*/  FADD R3, R3, -R9.reuse ;  /* 0x8000000903037221 */ /* 0x100fe20000000000 */
[----:B------:R-:W-:Y:S01]  /*0ba0*/  FADD R12, R12, -R9 ;  /* 0x800000090c0c7221 */ /* 0x000fe20000000000 */
[--C-:B------:R-:W-:Y:S01]  /*0bb0*/  FADD R9, R9, -R7.reuse ;  /* 0x8000000709097221 */ /* 0x100fe20000000000 */
[----:B------:R-:W-:Y:S01]  /*0bc0*/  FSETP.GEU.AND P1, PT, R10, -126, PT ;  /* 0xc2fc00000a00780b */ /* 0x000fe20003f2e000 */
[----:B------:R-:W-:Y:S01]  /*0bd0*/  FMUL R3, R3, 1.4426950216293334961 ;  /* 0x3fb8aa3b03037820 */ /* 0x000fe20000400000 */
[----:B------:R-:W-:Y:S01]  /*0be0*/  FSETP.GEU.AND P6, PT, R17, -126, PT ;  /* 0xc2fc00001100780b */ /* 0x000fe20003fce000 */
[----:B------:R-:W-:Y:S01]  /*0bf0*/  FMUL R12, R12, 1.4426950216293334961 ;  /* 0x3fb8aa3b0c0c7820 */ /* 0x000fe20000400000 */
[----:B------:R-:W-:Y:S01]  /*0c00*/  FADD R14, R14, -R7 ;  /* 0x800000070e0e7221 */ /* 0x000fe20000000000 */
[----:B------:R-:W-:Y:S01]  /*0c10*/  FMUL R9, R9, 1.4426950216293334961 ;  /* 0x3fb8aa3b09097820 */ /* 0x000fe20000400000 */
[----:B------:R-:W-:-:S02]  /*0c20*/  FSETP.GEU.AND P2, PT, R3, -126, PT ;  /* 0xc2fc00000300780b */ /* 0x000fc40003f4e000 */
[----:B------:R-:W-:Y:S01]  /*0c30*/  FMUL R14, R14, 1.4426950216293334961 ;  /* 0x3fb8aa3b0e0e7820 */ /* 0x000fe20000400000 */
[----:B------:R-:W-:Y:S02]  /*0c40*/  FSETP.GEU.AND P3, PT, R12, -126, PT ;  /* 0xc2fc00000c00780b */ /* 0x000fe40003f6e000 */
[----:B------:R-:W-:Y:S02]  /*0c50*/  FSETP.GEU.AND P4, PT, R9, -126, PT ;  /* 0xc2fc00000900780b */ /* 0x000fe40003f8e000 */
[----:B------:R-:W-:Y:S01]  /*0c60*/  @!P1 FMUL R10, R10, 0.5 ;  /* 0x3f0000000a0a9820 */ /* 0x000fe20000400000 */
[----:B------:R-:W-:Y:S01]  /*0c70*/  FSETP.GEU.AND P5, PT, R14, -126, PT ;  /* 0xc2fc00000e00780b */ /* 0x000fe20003fae000 */
[----:B------:R-:W-:-:S04]  /*0c80*/  @!P6 FMUL R17, R17, 0.5 ;  /* 0x3f0000001111e820 */ /* 0x000fc80000400000 */
[----:B------:R5:W0:Y:S01]  /*0c90*/  MUFU.EX2 R6, R17 ;  /* 0x0000001100067308 */ /* 0x000a220000000800 */
[----:B------:R-:W-:Y:S02]  /*0ca0*/  @!P2 FMUL R3, R3, 0.5 ;  /* 0x3f0000000303a820 */ /* 0x000fe40000400000 */
[----:B------:R-:W-:Y:S02]  /*0cb0*/  @!P3 FMUL R12, R12, 0.5 ;  /* 0x3f0000000c0cb820 */ /* 0x000fe40000400000 */
[----:B------:R-:W-:-:S03]  /*0cc0*/  @!P4 FMUL R9, R9, 0.5 ;  /* 0x3f0000000909c820 */ /* 0x000fc60000400000 */
[----:B------:R-:W1:Y:S01]  /*0cd0*/  MUFU.EX2 R10, R10 ;  /* 0x0000000a000a7308 */ /* 0x000e620000000800 */
[----:B-----5:R-:W-:Y:S01]  /*0ce0*/  FMNMX R17, R7, R2, !PT ;  /* 0x0000000207117209 */ /* 0x020fe20007800000 */
[----:B------:R-:W-:-:S04]  /*0cf0*/  @!P5 FMUL R14, R14, 0.5 ;  /* 0x3f0000000e0ed820 */ /* 0x000fc80000400000 */
[--C-:B------:R-:W-:Y:S01]  /*0d00*/  FADD R7, R7, -R17.reuse ;  /* 0x8000001107077221 */ /* 0x100fe20000000000 */
[----:B------:R-:W-:Y:S01]  /*0d10*/  FADD R13, R2, -R17 ;  /* 0x80000011020d7221 */ /* 0x000fe20000000000 */
[----:B------:R-:W2:Y:S01]  /*0d20*/  MUFU.EX2 R3, R3 ;  /* 0x0000000300037308 */ /* 0x000ea20000000800 */
[----:B0-----:R-:W-:Y:S01]  /*0d30*/  @!P6 FMUL R6, R6, R6 ;  /* 0x000000060606e220 */ /* 0x001fe20000400000 */
[----:B------:R-:W-:Y:S01]  /*0d40*/  FMUL R2, R7, 1.4426950216293334961 ;  /* 0x3fb8aa3b07027820 */ /* 0x000fe20000400000 */
[----:B------:R-:W-:-:S04]  /*0d50*/  FMUL R16, R13, 1.4426950216293334961 ;  /* 0x3fb8aa3b0d107820 */ /* 0x000fc80000400000 */
[----:B------:R-:W-:Y:S01]  /*0d60*/  FSETP.GEU.AND P6, PT, R2, -126, PT ;  /* 0xc2fc00000200780b */ /* 0x000fe20003fce000 */
[----:B------:R-:W0:Y:S01]  /*0d70*/  MUFU.EX2 R7, R12 ;  /* 0x0000000c00077308 */ /* 0x000e220000000800 */
[----:B-1----:R-:W-:Y:S01]  /*0d80*/  @!P1 FMUL R10, R10, R10 ;  /* 0x0000000a0a0a9220 */ /* 0x002fe20000400000 */
[----:B------:R-:W-:-:S03]  /*0d90*/  FSETP.GEU.AND P1, PT, R16, -126, PT ;  /* 0xc2fc00001000780b */ /* 0x000fc60003f2e000 */
[----:B------:R-:W-:-:S03]  /*0da0*/  FFMA R6, R19, R6, R10 ;  /* 0x0000000613067223 */ /* 0x000fc6000000000a */
[----:B------:R-:W1:Y:S01]  /*0db0*/  MUFU.EX2 R9, R9 ;  /* 0x0000000900097308 */ /* 0x000e620000000800 */
[----:B--2---:R-:W-:-:S03]  /*0dc0*/  @!P2 FMUL R3, R3, R3 ;  /* 0x000000030303a220 */ /* 0x004fc60000400000 */
[----:B------:R-:W-:-:S03]  /*0dd0*/  @!P6 FMUL R2, R2, 0.5 ;  /* 0x3f0000000202e820 */ /* 0x000fc60000400000 */
[----:B------:R-:W-:Y:S01]  /*0de0*/  @!P1 FMUL R16, R16, 0.5 ;  /* 0x3f00000010109820 */ /* 0x000fe20000400000 */
[----:B------:R-:W2:Y:S01]  /*0df0*/  MUFU.EX2 R13, R14 ;  /* 0x0000000e000d7308 */ /* 0x000ea20000000800 */
[----:B0-----:R-:W-:-:S04]  /*0e00*/  @!P3 FMUL R7, R7, R7 ;  /* 0x000000070707b220 */ /* 0x001fc80000400000 */
[----:B------:R-:W-:-:S03]  /*0e10*/  FFMA R6, R6, R3, R7 ;  /* 0x0000000306067223 */ /* 0x000fc60000000007 */
[----:B------:R-:W0:Y:S01]  /*0e20*/  MUFU.EX2 R15, R2 ;  /* 0x00000002000f7308 */ /* 0x000e220000000800 */
[----:B-1----:R-:W-:-:S07]  /*0e30*/  @!P4 FMUL R9, R9, R9 ;  /* 0x000000090909c220 */ /* 0x002fce0000400000 */
[----:B------:R-:W1:Y:S01]  /*0e40*/  MUFU.EX2 R21, R16 ;  /* 0x0000001000157308 */ /* 0x000e620000000800 */
[----:B--2---:R-:W-:-:S04]  /*0e50*/  @!P5 FMUL R13, R13, R13 ;  /* 0x0000000d0d0dd220 */ /* 0x004fc80000400000 */
[----:B------:R-:W-:Y:S01]  /*0e60*/  FFMA R6, R6, R9, R13 ;  /* 0x0000000906067223 */ /* 0x000fe2000000000d */
[----:B0-----:R-:W-:Y:S01]  /*0e70*/  @!P6 FMUL R15, R15, R15 ;  /* 0x0000000f0f0fe220 */ /* 0x001fe20000400000 */
[----:B-1----:R-:W-:-:S04]  /*0e80*/  @!P1 FMUL R21, R21, R21 ;  /* 0x0000001515159220 */ /* 0x002fc80000400000 */
[----:B------:R-:W-:-:S07]  /*0e90*/  FFMA R19, R6, R15, R21 ;  /* 0x0000000f06137223 */ /* 0x000fce0000000015 */
.L_x_6:
[----:B------:R-:W-:Y:S05]  /*0ea0*/  BSYNC.RECONVERGENT B1 ;  /* 0x0000000000017941 */ /* 0x000fea0003800200 */
.L_x_5:
[----:B------:R-:W-:Y:S05]  /*0eb0*/  @!P0 BRA `(.L_x_1) ;  /* 0x0000000000f88947 */ /* 0x000fea0003800000 */
[----:B------:R-:W-:Y:S01]  /*0ec0*/  ISETP.NE.AND P1, PT, R8, 0x1, PT ;  /* 0x000000010800780c */ /* 0x000fe20003f25270 */
[----:B------:R-:W-:Y:S01]  /*0ed0*/  BSSY.RECONVERGENT B1, `(.L_x_7) ;  /* 0x0000027000017945 */ /* 0x000fe20003800200 */
[----:B------:R-:W-:-:S11]  /*0ee0*/  LOP3.LUT P0, RZ, R0, 0x20, RZ, 0xc0, !PT ;  /* 0x0000002000ff7812 */ /* 0x000fd6000780c0ff */
[----:B------:R-:W-:Y:S05]  /*0ef0*/  @!P1 BRA `(.L_x_8) ;  /* 0x0000000000909947 */ /* 0x000fea0003800000 */
[----:B------:R-:W0:Y:S01]  /*0f00*/  LDC.64 R2, c[0x0][0x380] ;  /* 0x0000e000ff027b82 */ /* 0x000e220000000a00 */
[----:B------:R-:W1:Y:S02]  /*0f10*/  LDCU UR5, c[0x0][0x38c] ;  /* 0x00007180ff0577ac */ /* 0x000e640008000800 */
[----:B-1----:R-:W-:-:S04]  /*0f20*/  IMAD R7, R4, UR5, R11 ;  /* 0x0000000504077c24 */ /* 0x002fc8000f8e020b */
[----:B0-----:R-:W-:-:S05]  /*0f30*/  IMAD.WIDE R2, R7, 0x4, R2 ;  /* 0x0000000407027825 */ /* 0x001fca00078e0202 */
[----:B------:R-:W2:Y:S04]  /*0f40*/  LDG.E.CONSTANT R0, desc[UR8][R2.64] ;  /* 0x0000000802007981 */ /* 0x000ea8000c1e9900 */
[----:B------:R-:W3:Y:S01]  /*0f50*/  LDG.E.CONSTANT R9, desc[UR8][R2.64+0x80] ;  /* 0x0000800802097981 */ /* 0x000ee2000c1e9900 */
[----:B------:R-:W-:Y:S02]  /*0f60*/  IADD3 R11, PT, PT, R11, 0x40, RZ ;  /* 0x000000400b0b7810 */ /* 0x000fe40007ffe0ff */
[----:B--2---:R-:W-:-:S04]  /*0f70*/  FMNMX R6, R17, R0, !PT ;  /* 0x0000000011067209 */ /* 0x004fc80007800000 */
[----:B---3--:R-:W-:Y:S01]  /*0f80*/  FMNMX R8, R6, R9, !PT ;  /* 0x0000000906087209 */ /* 0x008fe20007800000 */
[--C-:B------:R-:W-:Y:S01]  /*0f90*/  FADD R17, R17, -R6.reuse ;  /* 0x8000000611117221 */ /* 0x100fe20000000000 */
[----:B------:R-:W-:-:S03]  /*0fa0*/  FADD R0, R0, -R6 ;  /* 0x8000000600007221 */ /* 0x000fc60000000000 */
[----:B------:R-:W-:Y:S01]  /*0fb0*/  FMUL R17, R17, 1.4426950216293334961 ;  /* 0x3fb8aa3b11117820 */ /* 0x000fe20000400000 */
[----:B------:R-:W-:Y:S01]  /*0fc0*/  FMUL R7, R0, 1.4426950216293334961 ;  /* 0x3fb8aa3b00077820 */ /* 0x000fe20000400000 */
[--C-:B------:R-:W-:Y:S01]  /*0fd0*/  FADD R6, R6, -R8.reuse ;  /* 0x8000000806067221 */ /* 0x100fe20000000000 */
[----:B------:R-:W-:Y:S02]  /*0fe0*/  FADD R9, R9, -R8 ;  /* 0x8000000809097221 */ /* 0x000fe40000000000 */
[----:B------:R-:W-:Y:S01]  /*0ff0*/  FSETP.GEU.AND P1, PT, R17, -126, PT ;  /* 0xc2fc00001100780b */ /* 0x000fe20003f2e000 */
[----:B------:R-:W-:Y:S01]  /*1000*/  FMUL R6, R6, 1.4426950216293334961 ;  /* 0x3fb8aa3b06067820 */ /* 0x000fe20000400000 */
[----:B------:R-:W-:Y:S01]  /*1010*/  FMUL R9, R9, 1.4426950216293334961 ;  /* 0x3fb8aa3b09097820 */ /* 0x000fe20000400000 */
[----:B------:R-:W-:-:S03]  /*1020*/  FSETP.GEU.AND P2, PT, R7, -126, PT ;  /* 0xc2fc00000700780b */ /* 0x000fc60003f4e000 */
[----:B------:R-:W-:Y:S02]  /*1030*/  FSETP.GEU.AND P3, PT, R6, -126, PT ;  /* 0xc2fc00000600780b */ /* 0x000fe40003f6e000 */
[----:B------:R-:W-:-:S05]  /*1040*/  FSETP.GEU.AND P4, PT, R9, -126, PT ;  /* 0xc2fc00000900780b */ /* 0x000fca0003f8e000 */
[----:B------:R-:W-:-:S03]  /*1050*/  @!P1 FMUL R17, R17, 0.5 ;  /* 0x3f00000011119820 */ /* 0x000fc60000400000 */
[----:B------:R-:W-:Y:S01]  /*1060*/  @!P2 FMUL R7, R7, 0.5 ;  /* 0x3f0000000707a820 */ /* 0x000fe20000400000 */
[----:B------:R0:W1:Y:S02]  /*1070*/  MUFU.EX2 R0, R17 ;  /* 0x0000001100007308 */ /* 0x0000640000000800 */
[----:B------:R-:W-:Y:S02]  /*1080*/  @!P3 FMUL R6, R6, 0.5 ;  /* 0x3f0000000606b820 */ /* 0x000fe40000400000 */
[----:B------:R-:W-:-:S04]  /*1090*/  @!P4 FMUL R9, R9, 0.5 ;  /* 0x3f0000000909c820 */ /* 0x000fc80000400000 */
[----:B------:R-:W2:Y:S01]  /*10a0*/  MUFU.EX2 R2, R7 ;  /* 0x0000000700027308 */ /* 0x000ea20000000800 */
[----:B0-----:R-:W-:-:S07]  /*10b0*/  MOV R17, R8 ;  /* 0x0000000800117202 */ /* 0x001fce0000000f00 */
        /* <DEDUP_REMOVED lines=8> */
.L_x_8:
[----:B------:R-:W-:Y:S05]  /*1140*/  BSYNC.RECONVERGENT B1 ;  /* 0x0000000000017941 */ /* 0x000fea0003800200 */
.L_x_7:
[----:B------:R-:W-:Y:S05]  /*1150*/  @P0 BRA `(.L_x_1) ;  /* 0x0000000000500947 */ /* 0x000fea0003800000 */
[----:B------:R-:W0:Y:S01]  /*1160*/  LDC.64 R2, c[0x0][0x380] ;  /* 0x0000e000ff027b82 */ /* 0x000e220000000a00 */
[----:B------:R-:W1:Y:S02]  /*1170*/  LDCU UR5, c[0x0][0x38c] ;  /* 0x00007180ff0577ac */ /* 0x000e640008000800 */
[----:B-1----:R-:W-:-:S04]  /*1180*/  IMAD R7, R4, UR5, R11 ;  /* 0x0000000504077c24 */ /* 0x002fc8000f8e020b */
[----:B0-----:R-:W-:-:S06]  /*1190*/  IMAD.WIDE R2, R7, 0x4, R2 ;  /* 0x0000000407027825 */ /* 0x001fcc00078e0202 */
[----:B------:R-:W2:Y:S02]  /*11a0*/  LDG.E.CONSTANT R2, desc[UR8][R2.64] ;  /* 0x0000000802027981 */ /* 0x000ea4000c1e9900 */
[----:B--2---:R-:W-:-:S05]  /*11b0*/  FMNMX R0, R17, R2, !PT ;  /* 0x0000000211007209 */ /* 0x004fca0007800000 */
[--C-:B------:R-:W-:Y:S01]  /*11c0*/  FADD R6, R17, -R0.reuse ;  /* 0x8000000011067221 */ /* 0x100fe20000000000 */
[----:B------:R-:W-:Y:S01]  /*11d0*/  FADD R7, R2, -R0 ;  /* 0x8000000002077221 */ /* 0x000fe20000000000 */
[----:B------:R-:W-:Y:S02]  /*11e0*/  MOV R17, R0 ;  /* 0x0000000000117202 */ /* 0x000fe40000000f00 */
[----:B------:R-:W-:Y:S01]  /*11f0*/  FMUL R6, R6, 1.4426950216293334961 ;  /* 0x3fb8aa3b06067820 */ /* 0x000fe20000400000 */
[----:B------:R-:W-:-:S04]  /*1200*/  FMUL R7, R7, 1.4426950216293334961 ;  /* 0x3fb8aa3b07077820 */ /* 0x000fc80000400000 */
[----:B------:R-:W-:Y:S02]  /*1210*/  FSETP.GEU.AND P0, PT, R6, -126, PT ;  /* 0xc2fc00000600780b */ /* 0x000fe40003f0e000 */
[----:B------:R-:W-:-:S11]  /*1220*/  FSETP.GEU.AND P1, PT, R7, -126, PT ;  /* 0xc2fc00000700780b */ /* 0x000fd60003f2e000 */
[----:B------:R-:W-:Y:S02]  /*1230*/  @!P0 FMUL R6, R6, 0.5 ;  /* 0x3f00000006068820 */ /* 0x000fe40000400000 */
[----:B------:R-:W-:Y:S02]  /*1240*/  @!P1 FMUL R7, R7, 0.5 ;  /* 0x3f00000007079820 */ /* 0x000fe40000400000 */
[----:B------:R-:W0:Y:S08]  /*1250*/  MUFU.EX2 R8, R6 ;  /* 0x0000000600087308 */ /* 0x000e300000000800 */
[----:B------:R-:W1:Y:S01]  /*1260*/  MUFU.EX2 R2, R7 ;  /* 0x0000000700027308 */ /* 0x000e620000000800 */
[----:B0-----:R-:W-:Y:S01]  /*1270*/  @!P0 FMUL R8, R8, R8 ;  /* 0x0000000808088220 */ /* 0x001fe20000400000 */
[----:B-1----:R-:W-:-:S04]  /*1280*/  @!P1 FMUL R2, R2, R2 ;  /* 0x0000000202029220 */ /* 0x002fc80000400000 */
[----:B------:R-:W-:-:S07]  /*1290*/  FFMA R19, R19, R8, R2 ;  /* 0x0000000813137223 */ /* 0x000fce0000000002 */
.L_x_1:
[----:B------:R-:W-:Y:S05]  /*12a0*/  BSYNC.RECONVERGENT B0 ;  /* 0x0000000000007941 */ /* 0x000fea0003800200 */
.L_x_0:
[----:B------:R-:W0:Y:S01]  /*12b0*/  SHFL.BFLY PT, R0, R17, 0x10, 0x1f ;  /* 0x0e001f0011007f89 */ /* 0x000e2200000e0000 */
[----:B------:R-:W1:Y:S01]  /*12c0*/  LDCU UR4, c[0x0][0x38c] ;  /* 0x00007180ff0477ac */ /* 0x000e620008000800 */
[----:B------:R-:W-:Y:S01]  /*12d0*/  BSSY.RECONVERGENT B0, `(.L_x_9) ;  /* 0x0000061000007945 */ /* 0x000fe20003800200 */
[----:B0-----:R-:W-:-:S05]  /*12e0*/  FMNMX R2, R0, R17, !PT ;  /* 0x0000001100027209 */ /* 0x001fca0007800000 */
[----:B------:R-:W-:Y:S01]  /*12f0*/  FADD R0, R0, -R2 ;  /* 0x8000000200007221 */ /* 0x000fe20000000000 */
[----:B------:R-:W0:Y:S03]  /*1300*/  SHFL.BFLY PT, R11, R2, 0x8, 0x1f ;  /* 0x0d001f00020b7f89 */ /* 0x000e2600000e0000 */
[----:B------:R-:W-:Y:S01]  /*1310*/  FMUL R7, R0, 1.4426950216293334961 ;  /* 0x3fb8aa3b00077820 */ /* 0x000fe20000400000 */
[----:B------:R-:W-:-:S04]  /*1320*/  FADD R0, -R2, R17 ;  /* 0x0000001102007221 */ /* 0x000fc80000000100 */
[----:B------:R-:W-:Y:S01]  /*1330*/  FMUL R3, R0, 1.4426950216293334961 ;  /* 0x3fb8aa3b00037820 */ /* 0x000fe20000400000 */
[----:B------:R-:W-:Y:S01]  /*1340*/  FSETP.GEU.AND P1, PT, R7, -126, PT ;  /* 0xc2fc00000700780b */ /* 0x000fe20003f2e000 */
[----:B------:R-:W2:Y:S03]  /*1350*/  SHFL.BFLY PT, R0, R19, 0x10, 0x1f ;  /* 0x0e001f0013007f89 */ /* 0x000ea600000e0000 */
[----:B------:R-:W-:-:S09]  /*1360*/  FSETP.GEU.AND P0, PT, R3, -126, PT ;  /* 0xc2fc00000300780b */ /* 0x000fd20003f0e000 */
[----:B------:R-:W-:Y:S01]  /*1370*/  @!P1 FMUL R7, R7, 0.5 ;  /* 0x3f00000007079820 */ /* 0x000fe20000400000 */
[----:B0-----:R-:W-:-:S03]  /*1380*/  FMNMX R8, R2, R11, !PT ;  /* 0x0000000b02087209 */ /* 0x001fc60007800000 */
[----:B------:R-:W-:Y:S01]  /*1390*/  @!P0 FMUL R3, R3, 0.5 ;  /* 0x3f00000003038820 */ /* 0x000fe20000400000 */
[----:B------:R-:W0:Y:S01]  /*13a0*/  MUFU.EX2 R9, R7 ;  /* 0x0000000700097308 */ /* 0x000e220000000800 */
[--C-:B------:R-:W-:Y:S01]  /*13b0*/  FADD R11, R11, -R8.reuse ;  /* 0x800000080b0b7221 */ /* 0x100fe20000000000 */
[----:B------:R-:W-:Y:S01]  /*13c0*/  FADD R2, R2, -R8 ;  /* 0x8000000802027221 */ /* 0x000fe20000000000 */
[----:B------:R-:W3:Y:S02]  /*13d0*/  SHFL.BFLY PT, R13, R8, 0x4, 0x1f ;  /* 0x0c801f00080d7f89 */ /* 0x000ee400000e0000 */
[----:B------:R-:W-:Y:S01]  /*13e0*/  FMUL R11, R11, 1.4426950216293334961 ;  /* 0x3fb8aa3b0b0b7820 */ /* 0x000fe20000400000 */
[----:B------:R-:W-:Y:S02]  /*13f0*/  FMUL R2, R2, 1.4426950216293334961 ;  /* 0x3fb8aa3b02027820 */ /* 0x000fe40000400000 */
[----:B------:R-:W4:Y:S02]  /*1400*/  MUFU.EX2 R6, R3 ;  /* 0x0000000300067308 */ /* 0x000f240000000800 */
[----:B------:R-:W-:Y:S01]  /*1410*/  FSETP.GEU.AND P2, PT, R11, -126, PT ;  /* 0xc2fc00000b00780b */ /* 0x000fe20003f4e000 */
[----:B0-----:R-:W-:-:S04]  /*1420*/  @!P1 FMUL R9, R9, R9 ;  /* 0x0000000909099220 */ /* 0x001fc80000400000 */
[----:B--2---:R-:W-:-:S08]  /*1430*/  FMUL R9, R0, R9 ;  /* 0x0000000900097220 */ /* 0x004fd00000400000 */
[----:B------:R-:W-:Y:S01]  /*1440*/  @!P2 FMUL R11, R11, 0.5 ;  /* 0x3f0000000b0ba820 */ /* 0x000fe20000400000 */
[----:B----4-:R-:W-:Y:S01]  /*1450*/  @!P0 FMUL R6, R6, R6 ;  /* 0x0000000606068220 */ /* 0x010fe20000400000 */
[----:B------:R-:W-:Y:S02]  /*1460*/  FSETP.GEU.AND P0, PT, R2, -126, PT ;  /* 0xc2fc00000200780b */ /* 0x000fe40003f0e000 */
[----:B------:R-:W0:Y:S01]  /*1470*/  MUFU.EX2 R3, R11 ;  /* 0x0000000b00037308 */ /* 0x000e220000000800 */
[----:B------:R-:W-:Y:S01]  /*1480*/  FFMA R9, R6, R19, R9 ;  /* 0x0000001306097223 */ /* 0x000fe20000000009 */
[----:B---3--:R-:W-:-:S04]  /*1490*/  FMNMX R7, R8, R13, !PT ;  /* 0x0000000d08077209 */ /* 0x008fc80007800000 */
[----:B------:R-:W2:Y:S01]  /*14a0*/  SHFL.BFLY PT, R0, R9, 0x8, 0x1f ;  /* 0x0d001f0009007f89 */ /* 0x000ea200000e0000 */
[--C-:B------:R-:W-:Y:S01]  /*14b0*/  FADD R13, R13, -R7.reuse ;  /* 0x800000070d0d7221 */ /* 0x100fe20000000000 */
[----:B------:R-:W-:Y:S02]  /*14c0*/  FADD R8, R8, -R7 ;  /* 0x8000000708087221 */ /* 0x000fe40000000000 */
[----:B------:R-:W3:Y:S01]  /*14d0*/  SHFL.BFLY PT, R10, R7, 0x2, 0x1f ;  /* 0x0c401f00070a7f89 */ /* 0x000ee200000e0000 */
[----:B------:R-:W-:Y:S01]  /*14e0*/  @!P0 FMUL R2, R2, 0.5 ;  /* 0x3f00000002028820 */ /* 0x000fe20000400000 */
        /* <DEDUP_REMOVED lines=8> */
[----:B------:R-:W-:-:S03]  /*1570*/  FSETP.GEU.AND P0, PT, R8, -126, PT ;  /* 0xc2fc00000800780b */ /* 0x000fc60003f0e000 */
[----:B------:R-:W-:Y:S01]  /*1580*/  FFMA R0, R9, R6, R0 ;  /* 0x0000000609007223 */ /* 0x000fe20000000000 */
[C---:B---3--:R-:W-:Y:S01]  /*1590*/  FMNMX R6, R7.reuse, R10, !PT ;  /* 0x0000000a07067209 */ /* 0x048fe20007800000 */
[----:B------:R-:W0:Y:S03]  /*15a0*/  MUFU.EX2 R9, R13 ;  /* 0x0000000d00097308 */ /* 0x000e260000000800 */
[----:B------:R-:W2:Y:S01]  /*15b0*/  SHFL.BFLY PT, R2, R0, 0x4, 0x1f ;  /* 0x0c801f0000027f89 */ /* 0x000ea200000e0000 */
[--C-:B------:R-:W-:Y:S01]  /*15c0*/  FADD R10, R10, -R6.reuse ;  /* 0x800000060a0a7221 */ /* 0x100fe20000000000 */
[----:B------:R-:W-:Y:S02]  /*15d0*/  FADD R7, R7, -R6 ;  /* 0x8000000607077221 */ /* 0x000fe40000000000 */
[----:B------:R-:W3:Y:S01]  /*15e0*/  SHFL.BFLY PT, R12, R6, 0x1, 0x1f ;  /* 0x0c201f00060c7f89 */ /* 0x000ee200000e0000 */
[----:B------:R-:W-:Y:S01]  /*15f0*/  @!P0 FMUL R8, R8, 0.5 ;  /* 0x3f00000008088820 */ /* 0x000fe20000400000 */
[----:B------:R-:W-:Y:S01]  /*1600*/  FMUL R10, R10, 1.4426950216293334961 ;  /* 0x3fb8aa3b0a0a7820 */ /* 0x000fe20000400000 */
[----:B------:R-:W-:-:S02]  /*1610*/  FMUL R7, R7, 1.4426950216293334961 ;  /* 0x3fb8aa3b07077820 */ /* 0x000fc40000400000 */
        /* <DEDUP_REMOVED lines=12> */
[----:B------:R-:W-:-:S03]  /*16e0*/  FADD R6, R6, -R3 ;  /* 0x8000000306067221 */ /* 0x000fc60000000000 */
[----:B------:R-:W-:Y:S01]  /*16f0*/  @!P0 FMUL R7, R7, 0.5 ;  /* 0x3f00000007078820 */ /* 0x000fe20000400000 */
[----:B------:R-:W-:Y:S01]  /*1700*/  FMUL R12, R12, 1.4426950216293334961 ;  /* 0x3fb8aa3b0c0c7820 */ /* 0x000fe20000400000 */
[----:B------:R-:W-:Y:S02]  /*1710*/  FMUL R6, R6, 1.4426950216293334961 ;  /* 0x3fb8aa3b06067820 */ /* 0x000fe40000400000 */
[----:B------:R-:W3:Y:S02]  /*1720*/  MUFU.EX2 R2, R7 ;  /* 0x0000000700027308 */ /* 0x000ee40000000800 */
[----:B------:R-:W-:Y:S01]  /*1730*/  FSETP.GEU.AND P3, PT, R12, -126, PT ;  /* 0xc2fc00000c00780b */ /* 0x000fe20003f6e000 */
[----:B0-----:R-:W-:Y:S01]  /*1740*/  @!P2 FMUL R11, R11, R11 ;  /* 0x0000000b0b0ba220 */ /* 0x001fe20000400000 */
[----:B------:R-:W-:-:S03]  /*1750*/  FSETP.GEU.AND P1, PT, R6, -126, PT ;  /* 0xc2fc00000600780b */ /* 0x000fc60003f2e000 */
[----:B--2---:R-:W-:-:S08]  /*1760*/  FMUL R0, R0, R11 ;  /* 0x0000000b00007220 */ /* 0x004fd00000400000 */
[----:B------:R-:W-:Y:S01]  /*1770*/  @!P3 FMUL R12, R12, 0.5 ;  /* 0x3f0000000c0cb820 */ /* 0x000fe20000400000 */
[----:B---3--:R-:W-:Y:S01]  /*1780*/  @!P0 FMUL R2, R2, R2 ;  /* 0x0000000202028220 */ /* 0x008fe20000400000 */
[----:B------:R-:W-:-:S03]  /*1790*/  @!P1 FMUL R6, R6, 0.5 ;  /* 0x3f00000006069820 */ /* 0x000fc60000400000 */
[----:B------:R-:W-:Y:S01]  /*17a0*/  FFMA R0, R9, R2, R0 ;  /* 0x0000000209007223 */ /* 0x000fe20000000000 */
[----:B------:R-:W0:Y:S04]  /*17b0*/  MUFU.EX2 R7, R6 ;  /* 0x0000000600077308 */ /* 0x000e280000000800 */
[----:B------:R-:W2:Y:S04]  /*17c0*/  SHFL.BFLY PT, R2, R0, 0x1, 0x1f ;  /* 0x0c201f0000027f89 */ /* 0x000ea800000e0000 */
[----:B------:R-:W3:Y:S01]  /*17d0*/  MUFU.EX2 R9, R12 ;  /* 0x0000000c00097308 */ /* 0x000ee20000000800 */
[----:B0-----:R-:W-:Y:S01]  /*17e0*/  @!P1 FMUL R7, R7, R7 ;  /* 0x0000000707079220 */ /* 0x001fe20000400000 */
[----:B---3--:R-:W-:Y:S01]  /*17f0*/  @!P3 FMUL R9, R9, R9 ;  /* 0x000000090909b220 */ /* 0x008fe20000400000 */
[----:B-1----:R-:W-:-:S03]  /*1800*/  ISETP.GE.AND P3, PT, R5, UR4, PT ;  /* 0x0000000405007c0c */ /* 0x002fc6000bf66270 */
[----:B--2---:R-:W-:-:S04]  /*1810*/  FMUL R9, R2, R9 ;  /* 0x0000000902097220 */ /* 0x004fc80000400000 */
[----:B------:R-:W-:-:S05]  /*1820*/  FFMA R9, R0, R7, R9 ;  /* 0x0000000700097223 */ /* 0x000fca0000000009 */
[----:B------:R-:W-:-:S04]  /*1830*/  IADD3 R2, PT, PT, R9, 0x1800000, RZ ;  /* 0x0180000009027810 */ /* 0x000fc80007ffe0ff */
[----:B------:R-:W-:-:S04]  /*1840*/  LOP3.LUT R2, R2, 0x7f800000, RZ, 0xc0, !PT ;  /* 0x7f80000002027812 */ /* 0x000fc800078ec0ff */
[----:B------:R-:W-:-:S13]  /*1850*/  ISETP.GT.U32.AND P0, PT, R2, 0x1ffffff, PT ;  /* 0x01ffffff0200780c */ /* 0x000fda0003f04070 */
[----:B------:R-:W-:Y:S05]  /*1860*/  @P0 BRA `(.L_x_10) ;  /* 0x00000000000c0947 */ /* 0x000fea0003800000 */
[----:B------:R-:W-:-:S07]  /*1870*/  MOV R6, 0x1890 ;  /* 0x0000189000067802 */ /* 0x000fce0000000f00 */
[----:B------:R-:W-:Y:S05]  /*1880*/  CALL.REL.NOINC `($__internal_0_$__cuda_sm20_rcp_rn_f32_slowpath) ;  /* 0x0000000400787944 */ /* 0x000fea0003c00000 */
[----:B------:R-:W-:Y:S05]  /*1890*/  BRA `(.L_x_11) ;  /* 0x0000000000107947 */ /* 0x000fea0003800000 */
.L_x_10:
[----:B------:R-:W0:Y:S02]  /*18a0*/  MUFU.RCP R0, R9 ;  /* 0x0000000900007308 */ /* 0x000e240000001000 */
[----:B0-----:R-:W-:-:S04]  /*18b0*/  FFMA R2, R9, R0, -1 ;  /* 0xbf80000009027423 */ /* 0x001fc80000000000 */
[----:B------:R-:W-:-:S04]  /*18c0*/  FADD.FTZ R7, -R2, -RZ ;  /* 0x800000ff02077221 */ /* 0x000fc80000010100 */
[----:B------:R-:W-:-:S07]  /*18d0*/  FFMA R0, R0, R7, R0 ;  /* 0x0000000700007223 */ /* 0x000fce0000000000 */
.L_x_11:
[----:B------:R-:W-:Y:S05]  /*18e0*/  BSYNC.RECONVERGENT B0 ;  /* 0x0000000000007941 */ /* 0x000fea0003800200 */
.L_x_9:
[----:B------:R-:W-:Y:S05]  /*18f0*/  @P3 EXIT ;  /* 0x000000000000394d */ /* 0x000fea0003800000 */
[----:B------:R-:W0:Y:S01]  /*1900*/  LDCU UR10, c[0x0][0x38c] ;  /* 0x00007180ff0a77ac */ /* 0x000e220008000800 */
[----:B------:R-:W-:Y:S01]  /*1910*/  LOP3.LUT R2, RZ, R5, RZ, 0x33, !PT ;  /* 0x00000005ff027212 */ /* 0x000fe200078e33ff */
[----:B------:R-:W-:Y:S03]  /*1920*/  BSSY.RECONVERGENT B0, `(.L_x_12) ;  /* 0x000001d000007945 */ /* 0x000fe60003800200 */
[----:B0-----:R-:W-:-:S04]  /*1930*/  IADD3 R2, PT, PT, R2, UR10, RZ ;  /* 0x0000000a02027c10 */ /* 0x001fc8000fffe0ff */
[C---:B------:R-:W-:Y:S02]  /*1940*/  LOP3.LUT R6, R2.reuse, 0x60, RZ, 0xc0, !PT ;  /* 0x0000006002067812 */ /* 0x040fe400078ec0ff */
[----:B------:R-:W-:Y:S02]  /*1950*/  ISETP.GE.U32.AND P1, PT, R2, 0x60, PT ;  /* 0x000000600200780c */ /* 0x000fe40003f26070 */
[----:B------:R-:W-:-:S13]  /*1960*/  ISETP.NE.AND P0, PT, R6, 0x60, PT ;  /* 0x000000600600780c */ /* 0x000fda0003f05270 */
[----:B------:R-:W-:Y:S05]  /*1970*/  @!P0 BRA `(.L_x_13) ;  /* 0x00000000005c8947 */ /* 0x000fea0003800000 */
[----:B------:R-:W0:Y:S01]  /*1980*/  LDC.64 R6, c[0x0][0x380] ;  /* 0x0000e000ff067b82 */ /* 0x000e220000000a00 */
[----:B------:R-:W-:Y:S01]  /*1990*/  LEA.HI R2, R2, 0x1, RZ, 0x1b ;  /* 0x0000000102027811 */ /* 0x000fe200078fd8ff */
[----:B------:R-:W-:-:S03]  /*19a0*/  IMAD R15, R4, UR10, R5 ;  /* 0x0000000a040f7c24 */ /* 0x000fc6000f8e0205 */
[C---:B------:R-:W-:Y:S02]  /*19b0*/  SHF.L.U32 R10, R2.reuse, 0x5, RZ ;  /* 0x00000005020a7819 */ /* 0x040fe400000006ff */
[----:B------:R-:W-:Y:S01]  /*19c0*/  LOP3.LUT R2, R2, 0x3, RZ, 0xc0, !PT ;  /* 0x0000000302027812 */ /* 0x000fe200078ec0ff */
[----:B------:R-:W1:Y:S01]  /*19d0*/  LDC.64 R8, c[0x0][0x390] ;  /* 0x0000e400ff087b82 */ /* 0x000e620000000a00 */
[----:B------:R-:W-:Y:S02]  /*19e0*/  LOP3.LUT R5, R5, 0x60, R10, 0xf8, !PT ;  /* 0x0000006005057812 */ /* 0x000fe400078ef80a */
[----:B------:R-:W-:-:S07]  /*19f0*/  IADD3 R2, PT, PT, -R2, RZ, RZ ;  /* 0x000000ff02027210 */ /* 0x000fce0007ffe1ff */
.L_x_14:
[----:B0-----:R-:W-:-:S06]  /*1a00*/  IMAD.WIDE R12, R15, 0x4, R6 ;  /* 0x000000040f0c7825 */ /* 0x001fcc00078e0206 */
[----:B--2---:R-:W2:Y:S01]  /*1a10*/  LDG.E.CONSTANT R12, desc[UR8][R12.64] ;  /* 0x000000080c0c7981 */ /* 0x004ea2000c1e9900 */
[----:B------:R-:W-:Y:S01]  /*1a20*/  IADD3 R2, PT, PT, R2, 0x1, RZ ;  /* 0x0000000102027810 */ /* 0x000fe20007ffe0ff */
[----:B--2---:R-:W-:-:S04]  /*1a30*/  FADD R10, -R3, R12 ;  /* 0x0000000c030a7221 */ /* 0x004fc80000000100 */
[----:B------:R-:W-:Y:S01]  /*1a40*/  FMUL R14, R10, 1.4426950216293334961 ;  /* 0x3fb8aa3b0a0e7820 */ /* 0x000fe20000400000 */
[C---:B-1----:R-:W-:Y:S01]  /*1a50*/  IMAD.WIDE R10, R15.reuse, 0x4, R8 ;  /* 0x000000040f0a7825 */ /* 0x042fe200078e0208 */
[----:B------:R-:W-:-:S03]  /*1a60*/  IADD3 R15, PT, PT, R15, 0x20, RZ ;  /* 0x000000200f0f7810 */ /* 0x000fc60007ffe0ff */
[----:B------:R-:W-:-:S13]  /*1a70*/  FSETP.GEU.AND P0, PT, R14, -126, PT ;  /* 0xc2fc00000e00780b */ /* 0x000fda0003f0e000 */
[----:B------:R-:W-:-:S04]  /*1a80*/  @!P0 FMUL R14, R14, 0.5 ;  /* 0x3f0000000e0e8820 */ /* 0x000fc80000400000 */
[----:B------:R-:W0:Y:S02]  /*1a90*/  MUFU.EX2 R17, R14 ;  /* 0x0000000e00117308 */ /* 0x000e240000000800 */
[----:B0-----:R-:W-:Y:S01]  /*1aa0*/  @!P0 FMUL R17, R17, R17 ;  /* 0x0000001111118220 */ /* 0x001fe20000400000 */
[----:B------:R-:W-:-:S03]  /*1ab0*/  ISETP.NE.AND P0, PT, R2, RZ, PT ;  /* 0x000000ff0200720c */ /* 0x000fc60003f05270 */
[----:B------:R-:W-:-:S05]  /*1ac0*/  FMUL R17, R17, R0 ;  /* 0x0000000011117220 */ /* 0x000fca0000400000 */
[----:B------:R2:W-:Y:S05]  /*1ad0*/  STG.E desc[UR8][R10.64], R17 ;  /* 0x000000110a007986 */ /* 0x0005ea000c101908 */
[----:B------:R-:W-:Y:S05]  /*1ae0*/  @P0 BRA `(.L_x_14) ;  /* 0xfffffffc00c40947 */ /* 0x000fea000383ffff */
.L_x_13:
[----:B------:R-:W-:Y:S05]  /*1af0*/  BSYNC.RECONVERGENT B0 ;  /* 0x0000000000007941 */ /* 0x000fea0003800200 */
.L_x_12:
[----:B------:R-:W-:Y:S05]  /*1b00*/  @!P1 EXIT ;  /* 0x000000000000994d */ /* 0x000fea0003800000 */
[----:B------:R-:W0:Y:S01]  /*1b10*/  LDCU.64 UR6, c[0x0][0x380] ;  /* 0x00007000ff0677ac */ /* 0x000e220008000a00 */
[----:B------:R-:W-:Y:S01]  /*1b20*/  IMAD R4, R4, UR10, R5 ;  /* 0x0000000a04047c24 */ /* 0x000fe2000f8e0205 */
[----:B------:R-:W1:Y:S01]  /*1b30*/  LDCU.64 UR4, c[0x0][0x390] ;  /* 0x00007200ff0477ac */ /* 0x000e620008000a00 */
[----:B0-----:R-:W-:Y:S02]  /*1b40*/  UIADD3 UR6, UP0, UPT, UR6, 0x100, URZ ;  /* 0x0000010006067890 */ /* 0x001fe4000ff1e0ff */
[----:B-1----:R-:W-:Y:S02]  /*1b50*/  UIADD3 UR4, UP1, UPT, UR4, 0x100, URZ ;  /* 0x0000010004047890 */ /* 0x002fe4000ff3e0ff */
[----:B------:R-:W-:Y:S02]  /*1b60*/  UIADD3.X UR7, UPT, UPT, URZ, UR7, URZ, UP0, !UPT ;  /* 0x00000007ff077290 */ /* 0x000fe400087fe4ff */
[----:B------:R-:W-:-:S12]  /*1b70*/  UIADD3.X UR5, UPT, UPT, URZ, UR5, URZ, UP1, !UPT ;  /* 0x00000005ff057290 */ /* 0x000fd80008ffe4ff */
.L_x_15:
[----:B-1----:R-:W-:Y:S02]  /*1b80*/  MOV R6, UR6 ;  /* 0x0000000600067c02 */ /* 0x002fe40008000f00 */
[----:B------:R-:W-:-:S03]  /*1b90*/  MOV R7, UR7 ;  /* 0x0000000700077c02 */ /* 0x000fc60008000f00 */
[----:B------:R-:W-:-:S05]  /*1ba0*/  IMAD.WIDE R6, R4, 0x4, R6 ;  /* 0x0000000404067825 */ /* 0x000fca00078e0206 */
[----:B------:R-:W3:Y:S04]  /*1bb0*/  LDG.E.CONSTANT R2, desc[UR8][R6.64+-0x100] ;  /* 0xffff000806027981 */ /* 0x000ee8000c1e9900 */
[----:B------:R-:W4:Y:S04]  /*1bc0*/  LDG.E.CONSTANT R8, desc[UR8][R6.64+-0x80] ;  /* 0xffff800806087981 */ /* 0x000f28000c1e9900 */
[----:B--2---:R-:W2:Y:S04]  /*1bd0*/  LDG.E.CONSTANT R10, desc[UR8][R6.64] ;  /* 0x00000008060a7981 */ /* 0x004ea8000c1e9900 */
[----:B------:R0:W5:Y:S01]  /*1be0*/  LDG.E.CONSTANT R12, desc[UR8][R6.64+0x80] ;  /* 0x00008008060c7981 */ /* 0x000162000c1e9900 */
[----:B------:R-:W-:-:S02]  /*1bf0*/  IADD3 R5, PT, PT, R5, 0x80, RZ ;  /* 0x0000008005057810 */ /* 0x000fc40007ffe0ff */
[----:B0-----:R-:W-:Y:S02]  /*1c00*/  MOV R6, UR4 ;  /* 0x0000000400067c02 */ /* 0x001fe40008000f00 */
[----:B------:R-:W-:-:S03]  /*1c10*/  MOV R7, UR5 ;  /* 0x0000000500077c02 */ /* 0x000fc60008000f00 */
[C---:B------:R-:W-:Y:S01]  /*1c20*/  IMAD.WIDE R6, R4.reuse, 0x4, R6 ;  /* 0x0000000404067825 */ /* 0x040fe200078e0206 */
[----:B------:R-:W-:-:S03]  /*1c30*/  IADD3 R4, PT, PT, R4, 0x80, RZ ;  /* 0x0000008004047810 */ /* 0x000fc60007ffe0ff */
[C---:B---3--:R-:W-:Y:S01]  /*1c40*/  FADD R2, -R3.reuse, R2 ;  /* 0x0000000203027221 */ /* 0x048fe20000000100 */
[----:B----4-:R-:W-:-:S03]  /*1c50*/  FADD R8, -R3, R8 ;  /* 0x0000000803087221 */ /* 0x010fc60000000100 */
[----:B------:R-:W-:Y:S01]  /*1c60*/  FMUL R2, R2, 1.4426950216293334961 ;  /* 0x3fb8aa3b02027820 */ /* 0x000fe20000400000 */
[----:B--2---:R-:W-:Y:S01]  /*1c70*/  FADD R10, -R3, R10 ;  /* 0x0000000a030a7221 */ /* 0x004fe20000000100 */
[----:B------:R-:W-:-:S03]  /*1c80*/  FMUL R8, R8, 1.4426950216293334961 ;  /* 0x3fb8aa3b08087820 */ /* 0x000fc60000400000 */
[----:B------:R-:W-:Y:S01]  /*1c90*/  FSETP.GEU.AND P0, PT, R2, -126, PT ;  /* 0xc2fc00000200780b */ /* 0x000fe20003f0e000 */
[----:B-----5:R-:W-:Y:S01]  /*1ca0*/  FADD R12, -R3, R12 ;  /* 0x0000000c030c7221 */ /* 0x020fe20000000100 */
[----:B------:R-:W-:Y:S01]  /*1cb0*/  FMUL R10, R10, 1.4426950216293334961 ;  /* 0x3fb8aa3b0a0a7820 */ /* 0x000fe20000400000 */
[----:B------:R-:W-:Y:S02]  /*1cc0*/  FSETP.GEU.AND P1, PT, R8, -126, PT ;  /* 0xc2fc00000800780b */ /* 0x000fe40003f2e000 */
[----:B------:R-:W-:Y:S02]  /*1cd0*/  FMUL R12, R12, 1.4426950216293334961 ;  /* 0x3fb8aa3b0c0c7820 */ /* 0x000fe40000400000 */
[----:B------:R-:W-:-:S03]  /*1ce0*/  FSETP.GEU.AND P2, PT, R10, -126, PT ;  /* 0xc2fc00000a00780b */ /* 0x000fc60003f4e000 */
[----:B------:R-:W-:-:S03]  /*1cf0*/  FSETP.GEU.AND P3, PT, R12, -126, PT ;  /* 0xc2fc00000c00780b */ /* 0x000fc60003f6e000 */
[----:B------:R-:W-:-:S03]  /*1d00*/  @!P0 FMUL R2, R2, 0.5 ;  /* 0x3f00000002028820 */ /* 0x000fc60000400000 */
[----:B------:R-:W-:Y:S01]  /*1d10*/  @!P1 FMUL R8, R8, 0.5 ;  /* 0x3f00000008089820 */ /* 0x000fe20000400000 */
[----:B------:R-:W0:Y:S03]  /*1d20*/  MUFU.EX2 R9, R2 ;  /* 0x0000000200097308 */ /* 0x000e260000000800 */
[----:B------:R-:W-:-:S03]  /*1d30*/  @!P2 FMUL R10, R10, 0.5 ;  /* 0x3f0000000a0aa820 */ /* 0x000fc60000400000 */
[----:B------:R-:W-:Y:S02]  /*1d40*/  @!P3 FMUL R12, R12, 0.5 ;  /* 0x3f0000000c0cb820 */ /* 0x000fe40000400000 */
[----:B------:R-:W1:Y:S08]  /*1d50*/  MUFU.EX2 R11, R8 ;  /* 0x00000008000b7308 */ /* 0x000e700000000800 */
[----:B------:R-:W2:Y:S01]  /*1d60*/  MUFU.EX2 R13, R10 ;  /* 0x0000000a000d7308 */ /* 0x000ea20000000800 */
[----:B0-----:R-:W-:Y:S01]  /*1d70*/  @!P0 FMUL R9, R9, R9 ;  /* 0x0000000909098220 */ /* 0x001fe20000400000 */
[----:B------:R-:W-:-:S03]  /*1d80*/  ISETP.GE.AND P0, PT, R5, UR10, PT ;  /* 0x0000000a05007c0c */ /* 0x000fc6000bf06270 */
[----:B------:R-:W-:-:S03]  /*1d90*/  FMUL R9, R9, R0 ;  /* 0x0000000009097220 */ /* 0x000fc60000400000 */
[----:B------:R-:W0:Y:S01]  /*1da0*/  MUFU.EX2 R15, R12 ;  /* 0x0000000c000f7308 */ /* 0x000e220000000800 */
[----:B-1----:R-:W-:Y:S01]  /*1db0*/  @!P1 FMUL R11, R11, R11 ;  /* 0x0000000b0b0b9220 */ /* 0x002fe20000400000 */
[----:B------:R1:W-:Y:S03]  /*1dc0*/  STG.E desc[UR8][R6.64+-0x100], R9 ;  /* 0xffff000906007986 */ /* 0x0003e6000c101908 */
[----:B------:R-:W-:Y:S01]  /*1dd0*/  FMUL R11, R11, R0 ;  /* 0x000000000b0b7220 */ /* 0x000fe20000400000 */
[----:B--2---:R-:W-:-:S04]  /*1de0*/  @!P2 FMUL R13, R13, R13 ;  /* 0x0000000d0d0da220 */ /* 0x004fc80000400000 */
[----:B------:R1:W-:Y:S01]  /*1df0*/  STG.E desc[UR8][R6.64+-0x80], R11 ;  /* 0xffff800b06007986 */ /* 0x0003e2000c101908 */
[----:B------:R-:W-:Y:S01]  /*1e00*/  FMUL R13, R13, R0 ;  /* 0x000000000d0d7220 */ /* 0x000fe20000400000 */
[----:B0-----:R-:W-:-:S04]  /*1e10*/  @!P3 FMUL R15, R15, R15 ;  /* 0x0000000f0f0fb220 */ /* 0x001fc80000400000 */
[----:B------:R1:W-:Y:S01]  /*1e20*/  STG.E desc[UR8][R6.64], R13 ;  /* 0x0000000d06007986 */ /* 0x0003e2000c101908 */
[----:B------:R-:W-:-:S05]  /*1e30*/  FMUL R15, R15, R0 ;  /* 0x000000000f0f7220 */ /* 0x000fca0000400000 */
[----:B------:R1:W-:Y:S01]  /*1e40*/  STG.E desc[UR8][R6.64+0x80], R15 ;  /* 0x0000800f06007986 */ /* 0x0003e2000c101908 */
[----:B------:R-:W-:Y:S05]  /*1e50*/  @!P0 BRA `(.L_x_15) ;  /* 0xfffffffc00488947 */ /* 0x000fea000383ffff */
[----:B------:R-:W-:Y:S05]  /*1e60*/  EXIT ;  /* 0x000000000000794d */ /* 0x000fea0003800000 */
        .weak           $__internal_0_$__cuda_sm20_rcp_rn_f32_slowpath
        .type           $__internal_0_$__cuda_sm20_rcp_rn_f32_slowpath,@function
        .size           $__internal_0_$__cuda_sm20_rcp_rn_f32_slowpath,(.L_x_93 - $__internal_0_$__cuda_sm20_rcp_rn_f32_slowpath)
$__internal_0_$__cuda_sm20_rcp_rn_f32_slowpath:
[----:B------:R-:W-:Y:S01]  /*1e70*/  SHF.L.U32 R0, R9, 0x1, RZ ;  /* 0x0000000109007819 */ /* 0x000fe200000006ff */
[----:B------:R-:W-:Y:S03]  /*1e80*/  BSSY.RECONVERGENT B1, `(.L_x_16) ;  /* 0x0000031000017945 */ /* 0x000fe60003800200 */
[----:B------:R-:W-:Y:S02]  /*1e90*/  SHF.R.U32.HI R11, RZ, 0x18, R0 ;  /* 0x00000018ff0b7819 */ /* 0x000fe40000011600 */
[----:B------:R-:W-:Y:S02]  /*1ea0*/  MOV R0, R9 ;  /* 0x0000000900007202 */ /* 0x000fe40000000f00 */
[----:B------:R-:W-:-:S13]  /*1eb0*/  ISETP.NE.U32.AND P0, PT, R11, RZ, PT ;  /* 0x000000ff0b00720c */ /* 0x000fda0003f05070 */
[----:B------:R-:W-:Y:S05]  /*1ec0*/  @P0 BRA `(.L_x_17) ;  /* 0x0000000000280947 */ /* 0x000fea0003800000 */
[----:B------:R-:W-:-:S04]  /*1ed0*/  SHF.L.U32 R2, R0, 0x1, RZ ;  /* 0x0000000100027819 */ /* 0x000fc800000006ff */
[----:B------:R-:W-:-:S13]  /*1ee0*/  ISETP.NE.AND P0, PT, R2, RZ, PT ;  /* 0x000000ff0200720c */ /* 0x000fda0003f05270 */
[----:B------:R-:W-:Y:S01]  /*1ef0*/  @P0 FFMA R8, R0, 1.84467440737095516160e+19, RZ ;  /* 0x5f80000000080823 */ /* 0x000fe200000000ff */
[----:B------:R-:W-:Y:S08]  /*1f00*/  @!P0 MUFU.RCP R7, R0 ;  /* 0x0000000000078308 */ /* 0x000ff00000001000 */
[----:B------:R-:W0:Y:S02]  /*1f10*/  @P0 MUFU.RCP R9, R8 ;  /* 0x0000000800090308 */ /* 0x000e240000001000 */
[----:B0-----:R-:W-:-:S04]  /*1f20*/  @P0 FFMA R2, R8, R9, -1 ;  /* 0xbf80000008020423 */ /* 0x001fc80000000009 */
[----:B------:R-:W-:-:S04]  /*1f30*/  @P0 FADD.FTZ R2, -R2, -RZ ;  /* 0x800000ff02020221 */ /* 0x000fc80000010100 */
[----:B------:R-:W-:-:S04]  /*1f40*/  @P0 FFMA R2, R9, R2, R9 ;  /* 0x0000000209020223 */ /* 0x000fc80000000009 */
[----:B------:R-:W-:Y:S01]  /*1f50*/  @P0 FFMA R7, R2, 1.84467440737095516160e+19, RZ ;  /* 0x5f80000002070823 */ /* 0x000fe200000000ff */
[----:B------:R-:W-:Y:S06]  /*1f60*/  BRA `(.L_x_18) ;  /* 0x0000000000887947 */ /* 0x000fec0003800000 */
.L_x_17:
[----:B------:R-:W-:-:S04]  /*1f70*/  IADD3 R13, PT, PT, R11, -0xfd, RZ ;  /* 0xffffff030b0d7810 */ /* 0x000fc80007ffe0ff */
[----:B------:R-:W-:-:S13]  /*1f80*/  ISETP.GT.U32.AND P0, PT, R13, 0x1, PT ;  /* 0x000000010d00780c */ /* 0x000fda0003f04070 */
[----:B------:R-:W-:Y:S05]  /*1f90*/  @P0 BRA `(.L_x_19) ;  /* 0x0000000000780947 */ /* 0x000fea0003800000 */
[----:B------:R-:W-:Y:S01]  /*1fa0*/  LOP3.LUT R2, R0, 0x7fffff, RZ, 0xc0, !PT ;  /* 0x007fffff00027812 */ /* 0x000fe200078ec0ff */
[----:B------:R-:W-:-:S03]  /*1fb0*/  HFMA2 R10, -RZ, RZ, 0, 1.78813934326171875e-07 ;  /* 0x00000003ff0a7431 */ /* 0x000fc600000001ff */
[----:B------:R-:W-:-:S04]  /*1fc0*/  LOP3.LUT R2, R2, 0x3f800000, RZ, 0xfc, !PT ;  /* 0x3f80000002027812 */ /* 0x000fc800078efcff */
[----:B------:R-:W0:Y:S01]  /*1fd0*/  MUFU.RCP R7, R2 ;  /* 0x0000000200077308 */ /* 0x000e220000001000 */
[----:B------:R-:W-:Y:S01]  /*1fe0*/  SHF.L.U32 R10, R10, R13, RZ ;  /* 0x0000000d0a0a7219 */ /* 0x000fe200000006ff */
[----:B0-----:R-:W-:-:S04]  /*1ff0*/  FFMA R8, R2, R7, -1 ;  /* 0xbf80000002087423 */ /* 0x001fc80000000007 */
[----:B------:R-:W-:-:S04]  /*2000*/  FADD.FTZ R8, -R8, -RZ ;  /* 0x800000ff08087221 */ /* 0x000fc80000010100 */
[CCC-:B------:R-:W-:Y:S01]  /*2010*/  FFMA.RM R9, R7.reuse, R8.reuse, R7.reuse ;  /* 0x0000000807097223 */ /* 0x1c0fe20000004007 */
[----:B------:R-:W-:-:S04]  /*2020*/  FFMA.RP R8, R7, R8, R7 ;  /* 0x0000000807087223 */ /* 0x000fc80000008007 */
[C---:B------:R-:W-:Y:S02]  /*2030*/  LOP3.LUT R7, R9.reuse, 0x7fffff, RZ, 0xc0, !PT ;  /* 0x007fffff09077812 */ /* 0x040fe400078ec0ff */
[----:B------:R-:W-:Y:S02]  /*2040*/  FSETP.NEU.FTZ.AND P0, PT, R9, R8, PT ;  /* 0x000000080900720b */ /* 0x000fe40003f1d000 */
[----:B------:R-:W-:Y:S02]  /*2050*/  LOP3.LUT R7, R7, 0x800000, RZ, 0xfc, !PT ;  /* 0x0080000007077812 */ /* 0x000fe400078efcff */
[----:B------:R-:W-:Y:S02]  /*2060*/  SEL R8, RZ, 0xffffffff, !P0 ;  /* 0xffffffffff087807 */ /* 0x000fe40004000000 */
[----:B------:R-:W-:Y:S02]  /*2070*/  LOP3.LUT R10, R10, R7, RZ, 0xc0, !PT ;  /* 0x000000070a0a7212 */ /* 0x000fe400078ec0ff */
[----:B------:R-:W-:-:S02]  /*2080*/  IADD3 R8, PT, PT, -R8, RZ, RZ ;  /* 0x000000ff08087210 */ /* 0x000fc40007ffe1ff */
[-C--:B------:R-:W-:Y:S02]  /*2090*/  SHF.R.U32.HI R10, RZ, R13.reuse, R10 ;  /* 0x0000000dff0a7219 */ /* 0x080fe4000001160a */
[----:B------:R-:W-:Y:S02]  /*20a0*/  LOP3.LUT P1, RZ, R8, R13, R7, 0xf8, !PT ;  /* 0x0000000d08ff7212 */ /* 0x000fe4000782f807 */
[C---:B------:R-:W-:Y:S02]  /*20b0*/  LOP3.LUT P0, RZ, R10.reuse, 0x1, RZ, 0xc0, !PT ;  /* 0x000000010aff7812 */ /* 0x040fe4000780c0ff */
[----:B------:R-:W-:-:S04]  /*20c0*/  LOP3.LUT P2, RZ, R10, 0x2, RZ, 0xc0, !PT ;  /* 0x000000020aff7812 */ /* 0x000fc8000784c0ff */
[----:B------:R-:W-:Y:S02]  /*20d0*/  PLOP3.LUT P0, PT, P0, P1, P2, 0xe0, 0x0 ;  /* 0x000000000000781c */ /* 0x000fe40000703c20 */
[----:B------:R-:W-:Y:S02]  /*20e0*/  LOP3.LUT P1, RZ, R0, 0x7fffff, RZ, 0xc0, !PT ;  /* 0x007fffff00ff7812 */ /* 0x000fe4000782c0ff */
[----:B------:R-:W-:-:S04]  /*20f0*/  SEL R2, RZ, 0x1, !P0 ;  /* 0x00000001ff027807 */ /* 0x000fc80004000000 */
[----:B------:R-:W-:-:S04]  /*2100*/  IADD3 R2, PT, PT, -R2, RZ, RZ ;  /* 0x000000ff02027210 */ /* 0x000fc80007ffe1ff */
[----:B------:R-:W-:Y:S02]  /*2110*/  ISETP.GE.AND P0, PT, R2, RZ, PT ;  /* 0x000000ff0200720c */ /* 0x000fe40003f06270 */
[----:B------:R-:W-:-:S04]  /*2120*/  IADD3 R2, PT, PT, R11, -0xfc, RZ ;  /* 0xffffff040b027810 */ /* 0x000fc80007ffe0ff */
[----:B------:R-:W-:-:S07]  /*2130*/  SHF.R.U32.HI R7, RZ, R2, R7 ;  /* 0x00000002ff077219 */ /* 0x000fce0000011607 */
[----:B------:R-:W-:-:S04]  /*2140*/  @!P0 IADD3 R7, PT, PT, R7, 0x1, RZ ;  /* 0x0000000107078810 */ /* 0x000fc80007ffe0ff */
[----:B------:R-:W-:-:S04]  /*2150*/  @!P1 SHF.L.U32 R7, R7, 0x1, RZ ;  /* 0x0000000107079819 */ /* 0x000fc800000006ff */
[----:B------:R-:W-:Y:S01]  /*2160*/  LOP3.LUT R7, R7, 0x80000000, R0, 0xf8, !PT ;  /* 0x8000000007077812 */ /* 0x000fe200078ef800 */
[----:B------:R-:W-:Y:S06]  /*2170*/  BRA `(.L_x_18) ;  /* 0x0000000000047947 */ /* 0x000fec0003800000 */
.L_x_19:
[----:B------:R0:W1:Y:S02]  /*2180*/  MUFU.RCP R7, R0 ;  /* 0x0000000000077308 */ /* 0x0000640000001000 */
.L_x_18:
[----:B------:R-:W-:Y:S05]  /*2190*/  BSYNC.RECONVERGENT B1 ;  /* 0x0000000000017941 */ /* 0x000fea0003800200 */
.L_x_16:
[----:B01----:R-:W-:Y:S01]  /*21a0*/  MOV R0, R7 ;  /* 0x0000000700007202 */ /* 0x003fe20000000f00 */
[----:B------:R-:W-:-:S04]  /*21b0*/  HFMA2 R7, -RZ, RZ, 0, 0 ;  /* 0x00000000ff077431 */ /* 0x000fc800000001ff */
[----:B------:R-:W-:Y:S05]  /*21c0*/  RET.REL.NODEC R6 `(_Z27safe_softmax_f32_f32_onlineILi4EEvPKfiiPf) ;  /* 0xffffffdc068c7950 */ /* 0x000fea0003c3ffff */
.L_x_20:
[----:B------:R-:W-:-:S00]  /*21d0*/  BRA `(.L_x_20) ;  /* 0xfffffffc00fc7947 */ /* 0x000fc0000383ffff */
[----:B------:R-:W-:-:S00]  /*21e0*/  NOP ;  /* 0x0000000000007918 */ /* 0x000fc00000000000 */
        /* <DEDUP_REMOVED lines=9> */
.L_x_93:


//--------------------- .text._Z29safe_softmax_f32_f32_optimizeILi8EEvPKfiiPf --------------------------
	.section	.text._Z29safe_softmax_f32_f32_optimizeILi8EEvPKfiiPf,"ax",@progbits
	.align	128
        .global         _Z29safe_softmax_f32_f32_optimizeILi8EEvPKfiiPf
        .type           _Z29safe_softmax_f32_f32_optimizeILi8EEvPKfiiPf,@function
        .size           _Z29safe_softmax_f32_f32_optimizeILi8EEvPKfiiPf,(.L_x_94 - _Z29safe_softmax_f32_f32_optimizeILi8EEvPKfiiPf)
        .other          _Z29safe_softmax_f32_f32_optimizeILi8EEvPKfiiPf,@"STO_CUDA_ENTRY STV_DEFAULT"
_Z29safe_softmax_f32_f32_optimizeILi8EEvPKfiiPf:
.text._Z29safe_softmax_f32_f32_optimizeILi8EEvPKfiiPf:
[----:B------:R-:W-:Y:S01]  /*0000*/  LDC R1, c[0x0][0x37c] ;  /* 0x0000df00ff017b82 */ /* 0x000fe20000000800 */
[----:B------:R-:W0:Y:S01]  /*0010*/  S2R R3, SR_TID.X ;  /* 0x0000000000037919 */ /* 0x000e220000002100 */
[----:B------:R-:W1:Y:S01]  /*0020*/  LDCU UR4, c[0x0][0x388] ;  /* 0x00007100ff0477ac */ /* 0x000e620008000800 */
[----:B------:R-:W2:Y:S01]  /*0030*/  S2R R4, SR_CTAID.X ;  /* 0x0000000000047919 */ /* 0x000ea20000002500 */
[----:B0-----:R-:W-:-:S05]  /*0040*/  SHF.R.U32.HI R5, RZ, 0x5, R3 ;  /* 0x00000005ff057819 */ /* 0x001fca0000011603 */
[----:B--2---:R-:W-:-:S05]  /*0050*/  IMAD R4, R4, 0x8, R5 ;  /* 0x0000000804047824 */ /* 0x004fca00078e0205 */
[----:B-1----:R-:W-:-:S13]  /*0060*/  ISETP.GE.AND P0, PT, R4, UR4, PT ;  /* 0x0000000404007c0c */ /* 0x002fda000bf06270 */
[----:B------:R-:W-:Y:S05]  /*0070*/  @P0 EXIT ;  /* 0x000000000000094d */ /* 0x000fea0003800000 */
[----:B------:R-:W0:Y:S01]  /*0080*/  LDC R0, c[0x0][0x38c] ;  /* 0x0000e300ff007b82 */ /* 0x000e220000000800 */
[----:B------:R-:W-:Y:S01]  /*0090*/  LOP3.LUT R3, R3, 0x1f, RZ, 0xc0, !PT ;  /* 0x0000001f03037812 */ /* 0x000fe200078ec0ff */
[----:B------:R-:W1:Y:S01]  /*00a0*/  LDCU.64 UR8, c[0x0][0x358] ;  /* 0x00006b00ff0877ac */ /* 0x000e620008000a00 */
[----:B------:R-:W-:Y:S02]  /*00b0*/  BSSY.RECONVERGENT B0, `(.L_x_21) ;  /* 0x0000089000007945 */ /* 0x000fe40003800200 */
[-C--:B0-----:R-:W-:Y:S01]  /*00c0*/  ISETP.GE.AND P0, PT, R3, R0.reuse, PT ;  /* 0x000000000300720c */ /* 0x081fe20003f06270 */
[----:B------:R-:W-:-:S12]  /*00d0*/  IMAD R6, R5, R0, RZ ;  /* 0x0000000005067224 */ /* 0x000fd800078e02ff */
[----:B-1----:R-:W-:Y:S05]  /*00e0*/  @P0 BRA `(.L_x_22) ;  /* 0x0000000800140947 */ /* 0x002fea0003800000 */
[-C--:B------:R-:W-:Y:S01]  /*00f0*/  LOP3.LUT R5, RZ, R3.reuse, RZ, 0x33, !PT ;  /* 0x00000003ff057212 */ /* 0x080fe200078e33ff */
[----:B------:R-:W-:Y:S01]  /*0100*/  BSSY.RECONVERGENT B1, `(.L_x_23) ;  /* 0x000001b000017945 */ /* 0x000fe20003800200 */
[----:B------:R-:W-:-:S03]  /*0110*/  MOV R7, R3 ;  /* 0x0000000300077202 */ /* 0x000fc60000000f00 */
[----:B------:R-:W-:-:S05]  /*0120*/  IMAD.IADD R5, R5, 0x1, R0 ;  /* 0x0000000105057824 */ /* 0x000fca00078e0200 */
[C---:B------:R-:W-:Y:S02]  /*0130*/  LOP3.LUT R2, R5.reuse, 0x60, RZ, 0xc0, !PT ;  /* 0x0000006005027812 */ /* 0x040fe400078ec0ff */
[----:B------:R-:W-:Y:S02]  /*0140*/  ISETP.GE.U32.AND P1, PT, R5, 0x60, PT ;  /* 0x000000600500780c */ /* 0x000fe40003f26070 */
[----:B------:R-:W-:-:S13]  /*0150*/  ISETP.NE.AND P0, PT, R2, 0x60, PT ;  /* 0x000000600200780c */ /* 0x000fda0003f05270 */
[----:B------:R-:W-:Y:S05]  /*0160*/  @!P0 BRA `(.L_x_24) ;  /* 0x0000000000508947 */ /* 0x000fea0003800000 */
[----:B------:R-:W0:Y:S01]  /*0170*/  S2UR UR5, SR_CgaCtaId ;  /* 0x00000000000579c3 */ /* 0x000e220000008800 */
[----:B------:R-:W-:Y:S01]  /*0180*/  LEA.HI R2, R5, 0x1, RZ, 0x1b ;  /* 0x0000000105027811 */ /* 0x000fe200078fd8ff */
[----:B------:R-:W-:Y:S01]  /*0190*/  UMOV UR4, 0x400 ;  /* 0x0000040000047882 */ /* 0x000fe20000000000 */
[----:B------:R-:W-:Y:S02]  /*01a0*/  IMAD.IADD R11, R3, 0x1, R6 ;  /* 0x00000001030b7824 */ /* 0x000fe400078e0206 */
[----:B------:R-:W-:Y:S02]  /*01b0*/  IMAD R5, R4, R0, R3 ;  /* 0x0000000004057224 */ /* 0x000fe400078e0203 */
[C---:B------:R-:W-:Y:S01]  /*01c0*/  IMAD.SHL.U32 R10, R2.reuse, 0x20, RZ ;  /* 0x00000020020a7824 */ /* 0x040fe200078e00ff */
[----:B------:R-:W1:Y:S01]  /*01d0*/  LDC.64 R8, c[0x0][0x380] ;  /* 0x0000e000ff087b82 */ /* 0x000e620000000a00 */
[----:B------:R-:W-:-:S03]  /*01e0*/  LOP3.LUT R2, R2, 0x3, RZ, 0xc0, !PT ;  /* 0x0000000302027812 */ /* 0x000fc600078ec0ff */
[----:B------:R-:W-:Y:S02]  /*01f0*/  LOP3.LUT R7, R3, 0x60, R10, 0xf8, !PT ;  /* 0x0000006003077812 */ /* 0x000fe400078ef80a */
[----:B------:R-:W-:Y:S01]  /*0200*/  IADD3 R12, PT, PT, -R2, RZ, RZ ;  /* 0x000000ff020c7210 */ /* 0x000fe20007ffe1ff */
[----:B0-----:R-:W-:-:S06]  /*0210*/  ULEA UR4, UR5, UR4, 0x18 ;  /* 0x0000000405047291 */ /* 0x001fcc000f8ec0ff */
[----:B------:R-:W-:-:S07]  /*0220*/  LEA R2, R11, UR4, 0x2 ;  /* 0x000000040b027c11 */ /* 0x000fce000f8e10ff */
.L_x_25:
[----:B-1----:R-:W-:-:S06]  /*0230*/  IMAD.WIDE R10, R5, 0x4, R8 ;  /* 0x00000004050a7825 */ /* 0x002fcc00078e0208 */
[----:B------:R-:W2:Y:S01]  /*0240*/  LDG.E.CONSTANT R11, desc[UR8][R10.64] ;  /* 0x000000080a0b7981 */ /* 0x000ea2000c1e9900 */
[----:B------:R-:W-:Y:S02]  /*0250*/  VIADD R12, R12, 0x1 ;  /* 0x000000010c0c7836 */ /* 0x000fe40000000000 */
[----:B------:R-:W-:-:S03]  /*0260*/  VIADD R5, R5, 0x20 ;  /* 0x0000002005057836 */ /* 0x000fc60000000000 */
[----:B------:R-:W-:Y:S01]  /*0270*/  ISETP.NE.AND P0, PT, R12, RZ, PT ;  /* 0x000000ff0c00720c */ /* 0x000fe20003f05270 */
[----:B--2---:R0:W-:Y:S02]  /*0280*/  STS [R2], R11 ;  /* 0x0000000b02007388 */ /* 0x0041e40000000800 */
[----:B0-----:R-:W-:-:S10]  /*0290*/  IADD3 R2, PT, PT, R2, 0x80, RZ ;  /* 0x0000008002027810 */ /* 0x001fd40007ffe0ff */
[----:B------:R-:W-:Y:S05]  /*02a0*/  @P0 BRA `(.L_x_25) ;  /* 0xfffffffc00e00947 */ /* 0x000fea000383ffff */
.L_x_24:
[----:B------:R-:W-:Y:S05]  /*02b0*/  BSYNC.RECONVERGENT B1 ;  /* 0x0000000000017941 */ /* 0x000fea0003800200 */
.L_x_23:
[----:B------:R-:W-:Y:S05]  /*02c0*/  @!P1 BRA `(.L_x_22) ;  /* 0x00000004009c9947 */ /* 0x000fea0003800000 */
[----:B------:R-:W0:Y:S01]  /*02d0*/  S2UR UR7, SR_CgaCtaId ;  /* 0x00000000000779c3 */ /* 0x000e220000008800 */
[----:B------:R-:W1:Y:S01]  /*02e0*/  LDCU.64 UR4, c[0x0][0x380] ;  /* 0x00007000ff0477ac */ /* 0x000e620008000a00 */
[--C-:B------:R-:W-:Y:S01]  /*02f0*/  IMAD.IADD R5, R0, 0x1, -R7.reuse ;  /* 0x0000000100057824 */ /* 0x100fe200078e0a07 */
[----:B------:R-:W-:Y:S01]  /*0300*/  BSSY.RECONVERGENT B1, `(.L_x_26) ;  /* 0x000003c000017945 */ /* 0x000fe20003800200 */
[--C-:B------:R-:W-:Y:S01]  /*0310*/  IMAD.IADD R2, R6, 0x1, R7.reuse ;  /* 0x0000000106027824 */ /* 0x100fe200078e0207 */
[----:B------:R-:W-:Y:S01]  /*0320*/  UMOV UR6, 0x400 ;  /* 0x0000040000067882 */ /* 0x000fe20000000000 */
[----:B------:R-:W-:Y:S02]  /*0330*/  PLOP3.LUT P0, PT, PT, PT, PT, 0x80, 0x8 ;  /* 0x000000000008781c */ /* 0x000fe40003f0f070 */
[----:B------:R-:W-:Y:S01]  /*0340*/  ISETP.GT.AND P1, PT, R5, 0x180, PT ;  /* 0x000001800500780c */ /* 0x000fe20003f24270 */
[----:B------:R-:W-:Y:S01]  /*0350*/  IMAD R5, R4, R0, R7 ;  /* 0x0000000004057224 */ /* 0x000fe200078e0207 */
[----:B-1----:R-:W-:-:S04]  /*0360*/  UIADD3 UR4, UP0, UPT, UR4, 0x100, URZ ;  /* 0x0000010004047890 */ /* 0x002fc8000ff1e0ff */
[----:B------:R-:W-:Y:S02]  /*0370*/  UIADD3.X UR5, UPT, UPT, URZ, UR5, URZ, UP0, !UPT ;  /* 0x00000005ff057290 */ /* 0x000fe400087fe4ff */
[----:B0-----:R-:W-:Y:S01]  /*0380*/  ULEA UR6, UR7, UR6, 0x18 ;  /* 0x0000000607067291 */ /* 0x001fe2000f8ec0ff */
[----:B------:R-:W-:-:S03]  /*0390*/  MOV R8, UR4 ;  /* 0x0000000400087c02 */ /* 0x000fc60008000f00 */
[----:B------:R-:W-:Y:S02]  /*03a0*/  IMAD.U32 R9, RZ, RZ, UR5 ;  /* 0x00000005ff097e24 */ /* 0x000fe4000f8e00ff */
[----:B------:R-:W-:-:S05]  /*03b0*/  LEA R2, R2, UR6, 0x2 ;  /* 0x0000000602027c11 */ /* 0x000fca000f8e10ff */
[----:B------:R-:W-:Y:S01]  /*03c0*/  VIADD R2, R2, 0x100 ;  /* 0x0000010002027836 */ /* 0x000fe20000000000 */
[----:B------:R-:W-:Y:S06]  /*03d0*/  @!P1 BRA `(.L_x_27) ;  /* 0x0000000000b89947 */ /* 0x000fec0003800000 */
[----:B------:R-:W-:Y:S02]  /*03e0*/  PLOP3.LUT P0, PT, PT, PT, PT, 0x8, 0x80 ;  /* 0x000000000080781c */ /* 0x000fe40003f0e170 */
[----:B------:R-:W-:-:S11]  /*03f0*/  IADD3 R16, PT, PT, R0, -0x180, RZ ;  /* 0xfffffe8000107810 */ /* 0x000fd60007ffe0ff */
.L_x_28:
[----:B------:R-:W-:-:S05]  /*0400*/  IMAD.WIDE R18, R5, 0x4, R8 ;  /* 0x0000000405127825 */ /* 0x000fca00078e0208 */
[----:B------:R-:W2:Y:S01]  /*0410*/  LDG.E.CONSTANT R17, desc[UR8][R18.64+-0x100] ;  /* 0xffff000812117981 */ /* 0x000ea2000c1e9900 */
[C---:B------:R-:W-:Y:S01]  /*0420*/  VIADD R11, R5.reuse, 0x80 ;  /* 0x00000080050b7836 */ /* 0x040fe20000000000 */
[C---:B------:R-:W-:Y:S01]  /*0430*/  IADD3 R15, PT, PT, R5.reuse, 0x180, RZ ;  /* 0x00000180050f7810 */ /* 0x040fe20007ffe0ff */
[----:B------:R-:W-:Y:S01]  /*0440*/  VIADD R13, R5, 0x100 ;  /* 0x00000100050d7836 */ /* 0x000fe20000000000 */
[----:B------:R-:W3:Y:S01]  /*0450*/  LDG.E.CONSTANT R21, desc[UR8][R18.64+-0x80] ;  /* 0xffff800812157981 */ /* 0x000ee2000c1e9900 */
[----:B------:R-:W-:-:S03]  /*0460*/  IMAD.WIDE R10, R11, 0x4, R8 ;  /* 0x000000040b0a7825 */ /* 0x000fc600078e0208 */
[----:B------:R-:W4:Y:S01]  /*0470*/  LDG.E.CONSTANT R23, desc[UR8][R18.64] ;  /* 0x0000000812177981 */ /* 0x000f22000c1e9900 */
[----:B------:R-:W-:-:S03]  /*0480*/  IMAD.WIDE R12, R13, 0x4, R8 ;  /* 0x000000040d0c7825 */ /* 0x000fc600078e0208 */
[----:B------:R-:W5:Y:S01]  /*0490*/  LDG.E.CONSTANT R25, desc[UR8][R18.64+0x80] ;  /* 0x0000800812197981 */ /* 0x000f62000c1e9900 */
[----:B------:R-:W-:-:S03]  /*04a0*/  IMAD.WIDE R14, R15, 0x4, R8 ;  /* 0x000000040f0e7825 */ /* 0x000fc600078e0208 */
[----:B------:R-:W5:Y:S04]  /*04b0*/  LDG.E.CONSTANT R20, desc[UR8][R10.64+-0x100] ;  /* 0xffff00080a147981 */ /* 0x000f68000c1e9900 */
        /* <DEDUP_REMOVED lines=10> */
[----:B--2---:R0:W-:Y:S04]  /*0560*/  STS [R2+-0x100], R17 ;  /* 0xffff001102007388 */ /* 0x0041e80000000800 */
[----:B0-----:R-:W2:Y:S01]  /*0570*/  LDG.E.CONSTANT R17, desc[UR8][R14.64+-0x80] ;  /* 0xffff80080e117981 */ /* 0x001ea2000c1e9900 */
[----:B------:R-:W-:-:S05]  /*0580*/  VIADD R7, R7, 0x200 ;  /* 0x0000020007077836 */ /* 0x000fca0000000000 */
[----:B------:R-:W-:Y:S01]  /*0590*/  ISETP.GE.AND P1, PT, R7, R16, PT ;  /* 0x000000100700720c */ /* 0x000fe20003f26270 */
[----:B---3--:R-:W-:Y:S01]  /*05a0*/  STS [R2+-0x80], R21 ;  /* 0xffff801502007388 */ /* 0x008fe20000000800 */
[----:B------:R-:W-:-:S03]  /*05b0*/  VIADD R5, R5, 0x200 ;  /* 0x0000020005057836 */ /* 0x000fc60000000000 */
[----:B----4-:R-:W-:Y:S04]  /*05c0*/  STS [R2], R23 ;  /* 0x0000001702007388 */ /* 0x010fe80000000800 */
[----:B-----5:R-:W-:Y:S04]  /*05d0*/  STS [R2+0x80], R25 ;  /* 0x0000801902007388 */ /* 0x020fe80000000800 */
[----:B------:R-:W-:Y:S04]  /*05e0*/  STS [R2+0x100], R20 ;  /* 0x0001001402007388 */ /* 0x000fe80000000800 */
        /* <DEDUP_REMOVED lines=10> */
[----:B--2---:R0:W-:Y:S02]  /*0690*/  STS [R2+0x580], R17 ;  /* 0x0005801102007388 */ /* 0x0041e40000000800 */
[----:B0-----:R-:W-:Y:S01]  /*06a0*/  IADD3 R2, PT, PT, R2, 0x800, RZ ;  /* 0x0000080002027810 */ /* 0x001fe20007ffe0ff */
[----:B------:R-:W-:Y:S06]  /*06b0*/  @!P1 BRA `(.L_x_28) ;  /* 0xfffffffc00509947 */ /* 0x000fec000383ffff */
.L_x_27:
[----:B------:R-:W-:Y:S05]  /*06c0*/  BSYNC.RECONVERGENT B1 ;  /* 0x0000000000017941 */ /* 0x000fea0003800200 */
.L_x_26:
[----:B------:R-:W-:Y:S01]  /*06d0*/  IMAD.IADD R10, R0, 0x1, -R7 ;  /* 0x00000001000a7824 */ /* 0x000fe200078e0a07 */
[----:B------:R-:W-:Y:S04]  /*06e0*/  BSSY.RECONVERGENT B1, `(.L_x_29) ;  /* 0x000001a000017945 */ /* 0x000fe80003800200 */
[----:B------:R-:W-:-:S13]  /*06f0*/  ISETP.GT.AND P1, PT, R10, 0x80, PT ;  /* 0x000000800a00780c */ /* 0x000fda0003f24270 */
[----:B------:R-:W-:Y:S05]  /*0700*/  @!P1 BRA `(.L_x_30) ;  /* 0x00000000005c9947 */ /* 0x000fea0003800000 */
[C---:B------:R-:W-:Y:S02]  /*0710*/  VIADD R11, R5.reuse, 0x80 ;  /* 0x00000080050b7836 */ /* 0x040fe40000000000 */
[----:B------:R-:W-:-:S04]  /*0720*/  IMAD.WIDE R12, R5, 0x4, R8 ;  /* 0x00000004050c7825 */ /* 0x000fc800078e0208 */
[----:B------:R-:W-:Y:S01]  /*0730*/  IMAD.WIDE R10, R11, 0x4, R8 ;  /* 0x000000040b0a7825 */ /* 0x000fe200078e0208 */
[----:B------:R-:W2:Y:S04]  /*0740*/  LDG.E.CONSTANT R15, desc[UR8][R12.64+-0x100] ;  /* 0xffff00080c0f7981 */ /* 0x000ea8000c1e9900 */
[----:B------:R-:W3:Y:S04]  /*0750*/  LDG.E.CONSTANT R17, desc[UR8][R12.64+-0x80] ;  /* 0xffff80080c117981 */ /* 0x000ee8000c1e9900 */
[----:B------:R-:W4:Y:S04]  /*0760*/  LDG.E.CONSTANT R19, desc[UR8][R12.64] ;  /* 0x000000080c137981 */ /* 0x000f28000c1e9900 */
[----:B------:R-:W5:Y:S04]  /*0770*/  LDG.E.CONSTANT R21, desc[UR8][R12.64+0x80] ;  /* 0x000080080c157981 */ /* 0x000f68000c1e9900 */
[----:B------:R-:W5:Y:S04]  /*0780*/  LDG.E.CONSTANT R23, desc[UR8][R10.64+-0x100] ;  /* 0xffff00080a177981 */ /* 0x000f68000c1e9900 */
[----:B------:R-:W5:Y:S04]  /*0790*/  LDG.E.CONSTANT R25, desc[UR8][R10.64+-0x80] ;  /* 0xffff80080a197981 */ /* 0x000f68000c1e9900 */
[----:B------:R-:W5:Y:S04]  /*07a0*/  LDG.E.CONSTANT R27, desc[UR8][R10.64] ;  /* 0x000000080a1b7981 */ /* 0x000f68000c1e9900 */
[----:B------:R-:W5:Y:S01]  /*07b0*/  LDG.E.CONSTANT R29, desc[UR8][R10.64+0x80] ;  /* 0x000080080a1d7981 */ /* 0x000f62000c1e9900 */
[----:B------:R-:W-:Y:S01]  /*07c0*/  PLOP3.LUT P0, PT, PT, PT, PT, 0x8, 0x80 ;  /* 0x000000000080781c */ /* 0x000fe20003f0e170 */
[----:B------:R-:W-:Y:S01]  /*07d0*/  VIADD R5, R5, 0x100 ;  /* 0x0000010005057836 */ /* 0x000fe20000000000 */
[----:B------:R-:W-:Y:S01]  /*07e0*/  IADD3 R7, PT, PT, R7, 0x100, RZ ;  /* 0x0000010007077810 */ /* 0x000fe20007ffe0ff */
[----:B--2---:R-:W-:Y:S04]  /*07f0*/  STS [R2+-0x100], R15 ;  /* 0xffff000f02007388 */ /* 0x004fe80000000800 */
[----:B---3--:R-:W-:Y:S04]  /*0800*/  STS [R2+-0x80], R17 ;  /* 0xffff801102007388 */ /* 0x008fe80000000800 */
[----:B----4-:R-:W-:Y:S04]  /*0810*/  STS [R2], R19 ;  /* 0x0000001302007388 */ /* 0x010fe80000000800 */
[----:B-----5:R-:W-:Y:S04]  /*0820*/  STS [R2+0x80], R21 ;  /* 0x0000801502007388 */ /* 0x020fe80000000800 */
[----:B------:R-:W-:Y:S04]  /*0830*/  STS [R2+0x100], R23 ;  /* 0x0001001702007388 */ /* 0x000fe80000000800 */
[----:B------:R-:W-:Y:S04]  /*0840*/  STS [R2+0x180], R25 ;  /* 0x0001801902007388 */ /* 0x000fe80000000800 */
[----:B------:R-:W-:Y:S04]  /*0850*/  STS [R2+0x200], R27 ;  /* 0x0002001b02007388 */ /* 0x000fe80000000800 */
[----:B------:R0:W-:Y:S02]  /*0860*/  STS [R2+0x280], R29 ;  /* 0x0002801d02007388 */ /* 0x0001e40000000800 */
[----:B0-----:R-:W-:-:S07]  /*0870*/  VIADD R2, R2, 0x400 ;  /* 0x0000040002027836 */ /* 0x001fce0000000000 */
.L_x_30:
[----:B------:R-:W-:Y:S05]  /*0880*/  BSYNC.RECONVERGENT B1 ;  /* 0x0000000000017941 */ /* 0x000fea0003800200 */
.L_x_29:
[----:B------:R-:W-:-:S13]  /*0890*/  ISETP.LT.OR P0, PT, R7, R0, P0 ;  /* 0x000000000700720c */ /* 0x000fda0000701670 */
[----:B------:R-:W-:Y:S05]  /*08a0*/  @!P0 BRA `(.L_x_22) ;  /* 0x0000000000248947 */ /* 0x000fea0003800000 */
[----:B------:R-:W-:-:S05]  /*08b0*/  IMAD.WIDE R8, R5, 0x4, R8 ;  /* 0x0000000405087825 */ /* 0x000fca00078e0208 */
[----:B------:R-:W2:Y:S04]  /*08c0*/  LDG.E.CONSTANT R5, desc[UR8][R8.64+-0x100] ;  /* 0xffff000808057981 */ /* 0x000ea8000c1e9900 */
[----:B------:R-:W3:Y:S04]  /*08d0*/  LDG.E.CONSTANT R7, desc[UR8][R8.64+-0x80] ;  /* 0xffff800808077981 */ /* 0x000ee8000c1e9900 */
[----:B------:R-:W4:Y:S04]  /*08e0*/  LDG.E.CONSTANT R11, desc[UR8][R8.64] ;  /* 0x00000008080b7981 */ /* 0x000f28000c1e9900 */
[----:B------:R-:W5:Y:S04]  /*08f0*/  LDG.E.CONSTANT R13, desc[UR8][R8.64+0x80] ;  /* 0x00008008080d7981 */ /* 0x000f68000c1e9900 */
[----:B--2---:R0:W-:Y:S04]  /*0900*/  STS [R2+-0x100], R5 ;  /* 0xffff000502007388 */ /* 0x0041e80000000800 */
[----:B---3--:R0:W-:Y:S04]  /*0910*/  STS [R2+-0x80], R7 ;  /* 0xffff800702007388 */ /* 0x0081e80000000800 */
[----:B----4-:R0:W-:Y:S04]  /*0920*/  STS [R2], R11 ;  /* 0x0000000b02007388 */ /* 0x0101e80000000800 */
[----:B-----5:R0:W-:Y:S02]  /*0930*/  STS [R2+0x80], R13 ;  /* 0x0000800d02007388 */ /* 0x0201e40000000800 */
.L_x_22:
[----:B------:R-:W-:Y:S05]  /*0940*/  BSYNC.RECONVERGENT B0 ;  /* 0x0000000000007941 */ /* 0x000fea0003800200 */
.L_x_21:
[----:B------:R-:W-:Y:S01]  /*0950*/  ISETP.GE.AND P0, PT, R3, R0, PT ;  /* 0x000000000300720c */ /* 0x000fe20003f06270 */
[----:B------:R-:W-:Y:S01]  /*0960*/  NOP ;  /* 0x0000000000007918 */ /* 0x000fe20000000000 */
[----:B------:R-:W-:Y:S01]  /*0970*/  BSSY.RECONVERGENT B0, `(.L_x_31) ;  /* 0x0000065000007945 */ /* 0x000fe20003800200 */
[----:B------:R-:W-:-:S10]  /*0980*/  MOV R17, 0xff7fffff ;  /* 0xff7fffff00117802 */ /* 0x000fd40000000f00 */
[----:B------:R-:W-:Y:S05]  /*0990*/  @P0 BRA `(.L_x_32) ;  /* 0x0000000400880947 */ /* 0x000fea0003800000 */
[----:B0-----:R-:W-:Y:S01]  /*09a0*/  LOP3.LUT R5, RZ, R3, RZ, 0x33, !PT ;  /* 0x00000003ff057212 */ /* 0x001fe200078e33ff */
[----:B------:R-:W-:Y:S01]  /*09b0*/  BSSY.RECONVERGENT B1, `(.L_x_33) ;  /* 0x0000030000017945 */ /* 0x000fe20003800200 */
[----:B------:R-:W-:-:S03]  /*09c0*/  IMAD.MOV.U32 R17, RZ, RZ, -0x800001 ;  /* 0xff7fffffff117424 */ /* 0x000fc600078e00ff */
[----:B------:R-:W-:-:S05]  /*09d0*/  IMAD.IADD R5, R5, 0x1, R0 ;  /* 0x0000000105057824 */ /* 0x000fca00078e0200 */
[C---:B------:R-:W-:Y:S02]  /*09e0*/  ISETP.GE.U32.AND P0, PT, R5.reuse, 0x1e0, PT ;  /* 0x000001e00500780c */ /* 0x040fe40003f06070 */
[----:B------:R-:W-:Y:S02]  /*09f0*/  LEA.HI R2, R5, 0x1, RZ, 0x1b ;  /* 0x0000000105027811 */ /* 0x000fe400078fd8ff */
[----:B------:R-:W-:Y:S02]  /*0a00*/  MOV R5, R3 ;  /* 0x0000000300057202 */ /* 0x000fe40000000f00 */
[----:B------:R-:W-:-:S04]  /*0a10*/  LOP3.LUT R24, R2, 0xf, RZ, 0xc0, !PT ;  /* 0x0000000f02187812 */ /* 0x000fc800078ec0ff */
[----:B------:R-:W-:-:S03]  /*0a20*/  ISETP.NE.AND P1, PT, R24, RZ, PT ;  /* 0x000000ff1800720c */ /* 0x000fc60003f25270 */
[----:B------:R-:W-:Y:S10]  /*0a30*/  @!P0 BRA `(.L_x_34) ;  /* 0x00000000009c8947 */ /* 0x000ff40003800000 */
[----:B------:R-:W0:Y:S01]  /*0a40*/  S2UR UR5, SR_CgaCtaId ;  /* 0x00000000000579c3 */ /* 0x000e220000008800 */
[----:B------:R-:W-:Y:S01]  /*0a50*/  UMOV UR4, 0x400 ;  /* 0x0000040000047882 */ /* 0x000fe20000000000 */
[----:B------:R-:W-:Y:S01]  /*0a60*/  IMAD.IADD R5, R3, 0x1, R6 ;  /* 0x0000000103057824 */ /* 0x000fe200078e0206 */
[----:B------:R-:W-:Y:S01]  /*0a70*/  LOP3.LUT R12, R2, 0xffffff0, RZ, 0xc0, !PT ;  /* 0x0ffffff0020c7812 */ /* 0x000fe200078ec0ff */
[----:B------:R-:W-:-:S04]  /*0a80*/  IMAD.MOV.U32 R17, RZ, RZ, -0x800001 ;  /* 0xff7fffffff117424 */ /* 0x000fc800078e00ff */
[----:B------:R-:W-:Y:S01]  /*0a90*/  IMAD.MOV R12, RZ, RZ, -R12 ;  /* 0x000000ffff0c7224 */ /* 0x000fe200078e0a0c */
[----:B0-----:R-:W-:-:S06]  /*0aa0*/  ULEA UR4, UR5, UR4, 0x18 ;  /* 0x0000000405047291 */ /* 0x001fcc000f8ec0ff */
[----:B------:R-:W-:Y:S02]  /*0ab0*/  LEA R7, R5, UR4, 0x2 ;  /* 0x0000000405077c11 */ /* 0x000fe4000f8e10ff */
[----:B------:R-:W-:-:S03]  /*0ac0*/  MOV R5, R3 ;  /* 0x0000000300057202 */ /* 0x000fc60000000f00 */
[----:B------:R-:W-:-:S07]  /*0ad0*/  VIADD R7, R7, 0x400 ;  /* 0x0000040007077836 */ /* 0x000fce0000000000 */
.L_x_35:
[----:B------:R-:W-:Y:S01]  /*0ae0*/  LDS R18, [R7+-0x400] ;  /* 0xfffc000007127984 */ /* 0x000fe20000000800 */
[----:B------:R-:W-:Y:S01]  /*0af0*/  IADD3 R12, PT, PT, R12, 0x10, RZ ;  /* 0x000000100c0c7810 */ /* 0x000fe20007ffe0ff */
[----:B------:R-:W-:Y:S02]  /*0b00*/  VIADD R5, R5, 0x200 ;  /* 0x0000020005057836 */ /* 0x000fe40000000000 */
[----:B------:R-:W0:Y:S01]  /*0b10*/  LDS R19, [R7+-0x380] ;  /* 0xfffc800007137984 */ /* 0x000e220000000800 */
[----:B------:R-:W-:-:S03]  /*0b20*/  ISETP.NE.AND P0, PT, R12, RZ, PT ;  /* 0x000000ff0c00720c */ /* 0x000fc60003f05270 */
[----:B------:R-:W-:Y:S04]  /*0b30*/  LDS R21, [R7+-0x300] ;  /* 0xfffd000007157984 */ /* 0x000fe80000000800 */
[----:B------:R-:W1:Y:S04]  /*0b40*/  LDS R20, [R7+-0x280] ;  /* 0xfffd800007147984 */ /* 0x000e680000000800 */
[----:B------:R-:W-:Y:S04]  /*0b50*/  LDS R23, [R7+-0x200] ;  /* 0xfffe000007177984 */ /* 0x000fe80000000800 */
[----:B------:R-:W2:Y:S04]  /*0b60*/  LDS R22, [R7+-0x180] ;  /* 0xfffe800007167984 */ /* 0x000ea80000000800 */
[----:B------:R-:W-:Y:S04]  /*0b70*/  LDS R25, [R7+-0x100] ;  /* 0xffff000007197984 */ /* 0x000fe80000000800 */
[----:B------:R-:W3:Y:S04]  /*0b80*/  LDS R26, [R7+-0x80] ;  /* 0xffff8000071a7984 */ /* 0x000ee80000000800 */
[----:B------:R-:W-:Y:S04]  /*0b90*/  LDS R15, [R7] ;  /* 0x00000000070f7984 */ /* 0x000fe80000000800 */
[----:B------:R-:W4:Y:S04]  /*0ba0*/  LDS R16, [R7+0x80] ;  /* 0x0000800007107984 */ /* 0x000f280000000800 */
[----:B------:R-:W-:Y:S04]  /*0bb0*/  LDS R14, [R7+0x100] ;  /* 0x00010000070e7984 */ /* 0x000fe80000000800 */
[----:B------:R-:W5:Y:S01]  /*0bc0*/  LDS R9, [R7+0x180] ;  /* 0x0001800007097984 */ /* 0x000f620000000800 */
[----:B0-----:R-:W-:-:S03]  /*0bd0*/  FMNMX3 R18, R17, R18, R19, !PT ;  /* 0x0000001211127276 */ /* 0x001fc60007800013 */
[----:B------:R-:W-:Y:S04]  /*0be0*/  LDS R13, [R7+0x200] ;  /* 0x00020000070d7984 */ /* 0x000fe80000000800 */
[----:B------:R-:W0:Y:S01]  /*0bf0*/  LDS R10, [R7+0x280] ;  /* 0x00028000070a7984 */ /* 0x000e220000000800 */
[----:B-1----:R-:W-:-:S03]  /*0c00*/  FMNMX3 R18, R18, R21, R20, !PT ;  /* 0x0000001512127276 */ /* 0x002fc60007800014 */
[----:B------:R-:W-:Y:S04]  /*0c10*/  LDS R11, [R7+0x300] ;  /* 0x00030000070b7984 */ /* 0x000fe80000000800 */
[----:B------:R1:W0:Y:S01]  /*0c20*/  LDS R8, [R7+0x380] ;  /* 0x0003800007087984 */ /* 0x0002220000000800 */
[----:B--2---:R-:W-:-:S04]  /*0c30*/  FMNMX3 R18, R18, R23, R22, !PT ;  /* 0x0000001712127276 */ /* 0x004fc80007800016 */
[----:B---3--:R-:W-:Y:S01]  /*0c40*/  FMNMX3 R18, R18, R25, R26, !PT ;  /* 0x0000001912127276 */ /* 0x008fe2000780001a */
[----:B-1----:R-:W-:-:S03]  /*0c50*/  VIADD R7, R7, 0x800 ;  /* 0x0000080007077836 */ /* 0x002fc60000000000 */
[----:B----4-:R-:W-:-:S04]  /*0c60*/  FMNMX3 R15, R18, R15, R16, !PT ;  /* 0x0000000f120f7276 */ /* 0x010fc80007800010 */
[----:B-----5:R-:W-:-:S04]  /*0c70*/  FMNMX3 R9, R15, R14, R9, !PT ;  /* 0x0000000e0f097276 */ /* 0x020fc80007800009 */
[----:B0-----:R-:W-:-:S04]  /*0c80*/  FMNMX3 R9, R9, R13, R10, !PT ;  /* 0x0000000d09097276 */ /* 0x001fc8000780000a */
[----:B------:R-:W-:Y:S01]  /*0c90*/  FMNMX3 R17, R9, R11, R8, !PT ;  /* 0x0000000b09117276 */ /* 0x000fe20007800008 */
[----:B------:R-:W-:Y:S06]  /*0ca0*/  @P0 BRA `(.L_x_35) ;  /* 0xfffffffc008c0947 */ /* 0x000fec000383ffff */
.L_x_34:
[----:B------:R-:W-:Y:S05]  /*0cb0*/  BSYNC.RECONVERGENT B1 ;  /* 0x0000000000017941 */ /* 0x000fea0003800200 */
.L_x_33:
[----:B------:R-:W-:Y:S05]  /*0cc0*/  @!P1 BRA `(.L_x_32) ;  /* 0x0000000000bc9947 */ /* 0x000fea0003800000 */
[----:B------:R-:W0:Y:S01]  /*0cd0*/  S2R R8, SR_CgaCtaId ;  /* 0x0000000000087919 */ /* 0x000e220000008800 */
[----:B------:R-:W-:Y:S01]  /*0ce0*/  ISETP.GE.U32.AND P0, PT, R24, 0x8, PT ;  /* 0x000000081800780c */ /* 0x000fe20003f06070 */
[----:B------:R-:W-:Y:S01]  /*0cf0*/  BSSY.RECONVERGENT B1, `(.L_x_36) ;  /* 0x0000016000017945 */ /* 0x000fe20003800200 */
[----:B------:R-:W-:Y:S02]  /*0d00*/  MOV R7, 0x400 ;  /* 0x0000040000077802 */ /* 0x000fe40000000f00 */
[----:B------:R-:W-:-:S04]  /*0d10*/  LOP3.LUT R20, R2, 0x7, RZ, 0xc0, !PT ;  /* 0x0000000702147812 */ /* 0x000fc800078ec0ff */
[----:B------:R-:W-:Y:S02]  /*0d20*/  ISETP.NE.AND P1, PT, R20, RZ, PT ;  /* 0x000000ff1400720c */ /* 0x000fe40003f25270 */
[----:B0-----:R-:W-:Y:S02]  /*0d30*/  LEA R7, R8, R7, 0x18 ;  /* 0x0000000708077211 */ /* 0x001fe400078ec0ff */
[----:B------:R-:W-:-:S05]  /*0d40*/  SHF.L.U32 R8, R6, 0x2, RZ ;  /* 0x0000000206087819 */ /* 0x000fca00000006ff */
[----:B------:R-:W-:Y:S01]  /*0d50*/  IMAD.IADD R10, R7, 0x1, R8 ;  /* 0x00000001070a7824 */ /* 0x000fe200078e0208 */
[----:B------:R-:W-:Y:S06]  /*0d60*/  @!P0 BRA `(.L_x_37) ;  /* 0x0000000000388947 */ /* 0x000fec0003800000 */
[C---:B------:R-:W-:Y:S01]  /*0d70*/  IMAD R9, R5.reuse, 0x4, R10 ;  /* 0x0000000405097824 */ /* 0x040fe200078e020a */
[----:B------:R-:W-:-:S04]  /*0d80*/  IADD3 R5, PT, PT, R5, 0x100, RZ ;  /* 0x0000010005057810 */ /* 0x000fc80007ffe0ff */
[----:B------:R-:W-:Y:S04]  /*0d90*/  LDS R12, [R9] ;  /* 0x00000000090c7984 */ /* 0x000fe80000000800 */
[----:B------:R-:W0:Y:S04]  /*0da0*/  LDS R11, [R9+0x80] ;  /* 0x00008000090b7984 */ /* 0x000e280000000800 */
[----:B------:R-:W-:Y:S04]  /*0db0*/  LDS R14, [R9+0x100] ;  /* 0x00010000090e7984 */ /* 0x000fe80000000800 */
[----:B------:R-:W1:Y:S04]  /*0dc0*/  LDS R13, [R9+0x180] ;  /* 0x00018000090d7984 */ /* 0x000e680000000800 */
[----:B------:R-:W-:Y:S04]  /*0dd0*/  LDS R16, [R9+0x200] ;  /* 0x0002000009107984 */ /* 0x000fe80000000800 */
[----:B------:R-:W2:Y:S04]  /*0de0*/  LDS R15, [R9+0x280] ;  /* 0x00028000090f7984 */ /* 0x000ea80000000800 */
[----:B------:R-:W-:Y:S04]  /*0df0*/  LDS R18, [R9+0x300] ;  /* 0x0003000009127984 */ /* 0x000fe80000000800 */
[----:B------:R-:W3:Y:S01]  /*0e00*/  LDS R19, [R9+0x380] ;  /* 0x0003800009137984 */ /* 0x000ee20000000800 */
[----:B0-----:R-:W-:-:S04]  /*0e10*/  FMNMX3 R11, R17, R12, R11, !PT ;  /* 0x0000000c110b7276 */ /* 0x001fc8000780000b */
[----:B-1----:R-:W-:-:S04]  /*0e20*/  FMNMX3 R11, R11, R14, R13, !PT ;  /* 0x0000000e0b0b7276 */ /* 0x002fc8000780000d */
[----:B--2---:R-:W-:-:S04]  /*0e30*/  FMNMX3 R11, R11, R16, R15, !PT ;  /* 0x000000100b0b7276 */ /* 0x004fc8000780000f */
[----:B---3--:R-:W-:-:S07]  /*0e40*/  FMNMX3 R17, R11, R18, R19, !PT ;  /* 0x000000120b117276 */ /* 0x008fce0007800013 */
.L_x_37:
[----:B------:R-:W-:Y:S05]  /*0e50*/  BSYNC.RECONVERGENT B1 ;  /* 0x0000000000017941 */ /* 0x000fea0003800200 */
.L_x_36:
[----:B------:R-:W-:Y:S05]  /*0e60*/  @!P1 BRA `(.L_x_32) ;  /* 0x0000000000549947 */ /* 0x000fea0003800000 */
[----:B------:R-:W-:Y:S02]  /*0e70*/  ISETP.GE.U32.AND P0, PT, R20, 0x4, PT ;  /* 0x000000041400780c */ /* 0x000fe40003f06070 */
[----:B------:R-:W-:-:S04]  /*0e80*/  LOP3.LUT R2, R2, 0x3, RZ, 0xc0, !PT ;  /* 0x0000000302027812 */ /* 0x000fc800078ec0ff */
[----:B------:R-:W-:-:S07]  /*0e90*/  ISETP.NE.AND P1, PT, R2, RZ, PT ;  /* 0x000000ff0200720c */ /* 0x000fce0003f25270 */
[C---:B------:R-:W-:Y:S02]  /*0ea0*/  @P0 IMAD R10, R5.reuse, 0x4, R10 ;  /* 0x00000004050a0824 */ /* 0x040fe400078e020a */
[----:B------:R-:W-:-:S03]  /*0eb0*/  @P0 VIADD R5, R5, 0x80 ;  /* 0x0000008005050836 */ /* 0x000fc60000000000 */
[----:B------:R-:W-:Y:S04]  /*0ec0*/  @P0 LDS R12, [R10] ;  /* 0x000000000a0c0984 */ /* 0x000fe80000000800 */
[----:B------:R-:W0:Y:S04]  /*0ed0*/  @P0 LDS R9, [R10+0x80] ;  /* 0x000080000a090984 */ /* 0x000e280000000800 */
[----:B------:R-:W-:Y:S04]  /*0ee0*/  @P0 LDS R14, [R10+0x100] ;  /* 0x000100000a0e0984 */ /* 0x000fe80000000800 */
[----:B------:R-:W1:Y:S01]  /*0ef0*/  @P0 LDS R11, [R10+0x180] ;  /* 0x000180000a0b0984 */ /* 0x000e620000000800 */
[----:B0-----:R-:W-:-:S04]  /*0f00*/  @P0 FMNMX3 R9, R17, R12, R9, !PT ;  /* 0x0000000c11090276 */ /* 0x001fc80007800009 */
[----:B-1----:R-:W-:Y:S01]  /*0f10*/  @P0 FMNMX3 R17, R9, R14, R11, !PT ;  /* 0x0000000e09110276 */ /* 0x002fe2000780000b */
[----:B------:R-:W-:Y:S06]  /*0f20*/  @!P1 BRA `(.L_x_32) ;  /* 0x0000000000249947 */ /* 0x000fec0003800000 */
[----:B------:R-:W-:Y:S01]  /*0f30*/  LEA R8, R5, R8, 0x2 ;  /* 0x0000000805087211 */ /* 0x000fe200078e10ff */
[----:B------:R-:W-:-:S04]  /*0f40*/  IMAD.MOV R2, RZ, RZ, -R2 ;  /* 0x000000ffff027224 */ /* 0x000fc800078e0a02 */
[----:B------:R-:W-:-:S07]  /*0f50*/  IMAD.IADD R7, R7, 0x1, R8 ;  /* 0x0000000107077824 */ /* 0x000fce00078e0208 */
.L_x_38:
[----:B------:R0:W1:Y:S01]  /*0f60*/  LDS R8, [R7] ;  /* 0x0000000007087984 */ /* 0x0000620000000800 */
[----:B------:R-:W-:-:S04]  /*0f70*/  IADD3 R2, PT, PT, R2, 0x1, RZ ;  /* 0x0000000102027810 */ /* 0x000fc80007ffe0ff */
[----:B------:R-:W-:Y:S01]  /*0f80*/  ISETP.NE.AND P0, PT, R2, RZ, PT ;  /* 0x000000ff0200720c */ /* 0x000fe20003f05270 */
[----:B0-----:R-:W-:Y:S01]  /*0f90*/  VIADD R7, R7, 0x80 ;  /* 0x0000008007077836 */ /* 0x001fe20000000000 */
[----:B-1----:R-:W-:-:S11]  /*0fa0*/  FMNMX R17, R8, R17, !PT ;  /* 0x0000001108117209 */ /* 0x002fd60007800000 */
[----:B------:R-:W-:Y:S05]  /*0fb0*/  @P0 BRA `(.L_x_38) ;  /* 0xfffffffc00e80947 */ /* 0x000fea000383ffff */
.L_x_32:
[----:B------:R-:W-:Y:S05]  /*0fc0*/  BSYNC.RECONVERGENT B0 ;  /* 0x0000000000007941 */ /* 0x000fea0003800200 */
.L_x_31:
[----:B0-----:R-:W0:Y:S01]  /*0fd0*/  SHFL.BFLY PT, R2, R17, 0x10, 0x1f ;  /* 0x0e001f0011027f89 */ /* 0x001e2200000e0000 */
[----:B------:R-:W-:Y:S01]  /*0fe0*/  ISETP.GE.AND P0, PT, R3, R0, PT ;  /* 0x000000000300720c */ /* 0x000fe20003f06270 */
[----:B------:R-:W-:Y:S01]  /*0ff0*/  BSSY.RECONVERGENT B0, `(.L_x_39) ;  /* 0x000005d000007945 */ /* 0x000fe20003800200 */
[----:B0-----:R-:W-:-:S05]  /*1000*/  FMNMX R5, R2, R17, !PT ;  /* 0x0000001102057209 */ /* 0x001fca0007800000 */
[----:B------:R-:W0:Y:S02]  /*1010*/  SHFL.BFLY PT, R2, R5, 0x8, 0x1f ;  /* 0x0d001f0005027f89 */ /* 0x000e2400000e0000 */
[----:B0-----:R-:W-:-:S05]  /*1020*/  FMNMX R8, R5, R2, !PT ;  /* 0x0000000205087209 */ /* 0x001fca0007800000 */
[----:B------:R-:W0:Y:S02]  /*1030*/  SHFL.BFLY PT, R7, R8, 0x4, 0x1f ;  /* 0x0c801f0008077f89 */ /* 0x000e2400000e0000 */
[----:B0-----:R-:W-:Y:S01]  /*1040*/  FMNMX R9, R8, R7, !PT ;  /* 0x0000000708097209 */ /* 0x001fe20007800000 */
[----:B------:R-:W-:-:S04]  /*1050*/  IMAD.MOV.U32 R7, RZ, RZ, RZ ;  /* 0x000000ffff077224 */ /* 0x000fc800078e00ff */
[----:B------:R-:W0:Y:S02]  /*1060*/  SHFL.BFLY PT, R2, R9, 0x2, 0x1f ;  /* 0x0c401f0009027f89 */ /* 0x000e2400000e0000 */
[----:B0-----:R-:W-:-:S05]  /*1070*/  FMNMX R10, R9, R2, !PT ;  /* 0x00000002090a7209 */ /* 0x001fca0007800000 */
[----:B------:R-:W0:Y:S02]  /*1080*/  SHFL.BFLY PT, R11, R10, 0x1, 0x1f ;  /* 0x0c201f000a0b7f89 */ /* 0x000e2400000e0000 */
[----:B0-----:R-:W-:Y:S01]  /*1090*/  FMNMX R2, R10, R11, !PT ;  /* 0x0000000b0a027209 */ /* 0x001fe20007800000 */
[----:B------:R-:W-:Y:S06]  /*10a0*/  @P0 BRA `(.L_x_40) ;  /* 0x0000000400440947 */ /* 0x000fec0003800000 */
[----:B------:R-:W-:Y:S01]  /*10b0*/  LOP3.LUT R5, RZ, R3, RZ, 0x33, !PT ;  /* 0x00000003ff057212 */ /* 0x000fe200078e33ff */
[----:B------:R-:W-:Y:S01]  /*10c0*/  BSSY.RECONVERGENT B1, `(.L_x_41) ;  /* 0x0000020000017945 */ /* 0x000fe20003800200 */
[----:B------:R-:W-:Y:S02]  /*10d0*/  IMAD.MOV.U32 R7, RZ, RZ, RZ ;  /* 0x000000ffff077224 */ /* 0x000fe400078e00ff */
[----:B------:R-:W-:-:S04]  /*10e0*/  IADD3 R8, PT, PT, R5, R0, RZ ;  /* 0x0000000005087210 */ /* 0x000fc80007ffe0ff */
[C---:B------:R-:W-:Y:S02]  /*10f0*/  LOP3.LUT R5, R8.reuse, 0x60, RZ, 0xc0, !PT ;  /* 0x0000006008057812 */ /* 0x040fe400078ec0ff */
[----:B------:R-:W-:Y:S02]  /*1100*/  ISETP.GE.U32.AND P1, PT, R8, 0x60, PT ;  /* 0x000000600800780c */ /* 0x000fe40003f26070 */
[----:B------:R-:W-:Y:S01]  /*1110*/  ISETP.NE.AND P0, PT, R5, 0x60, PT ;  /* 0x000000600500780c */ /* 0x000fe20003f05270 */
[----:B------:R-:W-:-:S12]  /*1120*/  IMAD.MOV.U32 R5, RZ, RZ, R3 ;  /* 0x000000ffff057224 */ /* 0x000fd800078e0003 */
[----:B------:R-:W-:Y:S05]  /*1130*/  @!P0 BRA `(.L_x_42) ;  /* 0x0000000000608947 */ /* 0x000fea0003800000 */
[----:B------:R-:W0:Y:S01]  /*1140*/  S2UR UR5, SR_CgaCtaId ;  /* 0x00000000000579c3 */ /* 0x000e220000008800 */
[----:B------:R-:W-:Y:S01]  /*1150*/  LEA.HI R5, R8, 0x1, RZ, 0x1b ;  /* 0x0000000108057811 */ /* 0x000fe200078fd8ff */
[----:B------:R-:W-:Y:S01]  /*1160*/  UMOV UR4, 0x400 ;  /* 0x0000040000047882 */ /* 0x000fe20000000000 */
[----:B------:R-:W-:Y:S01]  /*1170*/  IADD3 R10, PT, PT, R3, R6, RZ ;  /* 0x00000006030a7210 */ /* 0x000fe20007ffe0ff */
[----:B------:R-:W-:Y:S01]  /*1180*/  IMAD.MOV.U32 R7, RZ, RZ, RZ ;  /* 0x000000ffff077224 */ /* 0x000fe200078e00ff */
[----:B------:R-:W-:Y:S01]  /*1190*/  LOP3.LUT R8, R5, 0x3, RZ, 0xc0, !PT ;  /* 0x0000000305087812 */ /* 0x000fe200078ec0ff */
[----:B------:R-:W-:-:S03]  /*11a0*/  IMAD.MOV.U32 R5, RZ, RZ, R3 ;  /* 0x000000ffff057224 */ /* 0x000fc600078e0003 */
[----:B------:R-:W-:Y:S01]  /*11b0*/  IADD3 R9, PT, PT, -R8, RZ, RZ ;  /* 0x000000ff08097210 */ /* 0x000fe20007ffe1ff */
[----:B0-----:R-:W-:-:S06]  /*11c0*/  ULEA UR4, UR5, UR4, 0x18 ;  /* 0x0000000405047291 */ /* 0x001fcc000f8ec0ff */
[----:B------:R-:W-:-:S07]  /*11d0*/  LEA R8, R10, UR4, 0x2 ;  /* 0x000000040a087c11 */ /* 0x000fce000f8e10ff */
.L_x_43:
[----:B------:R-:W0:Y:S01]  /*11e0*/  LDS R11, [R8] ;  /* 0x00000000080b7984 */ /* 0x000e220000000800 */
[----:B------:R-:W-:Y:S02]  /*11f0*/  VIADD R9, R9, 0x1 ;  /* 0x0000000109097836 */ /* 0x000fe40000000000 */
[----:B------:R-:W-:Y:S02]  /*1200*/  VIADD R5, R5, 0x20 ;  /* 0x0000002005057836 */ /* 0x000fe40000000000 */
[----:B0-----:R-:W-:-:S04]  /*1210*/  FADD R11, -R2, R11 ;  /* 0x0000000b020b7221 */ /* 0x001fc80000000100 */
[----:B------:R-:W-:-:S05]  /*1220*/  FMUL R11, R11, 1.4426950216293334961 ;  /* 0x3fb8aa3b0b0b7820 */ /* 0x000fca0000400000 */
[----:B------:R-:W-:-:S13]  /*1230*/  FSETP.GEU.AND P0, PT, R11, -126, PT ;  /* 0xc2fc00000b00780b */ /* 0x000fda0003f0e000 */
[----:B------:R-:W-:-:S04]  /*1240*/  @!P0 FMUL R11, R11, 0.5 ;  /* 0x3f0000000b0b8820 */ /* 0x000fc80000400000 */
[----:B------:R-:W0:Y:S02]  /*1250*/  MUFU.EX2 R10, R11 ;  /* 0x0000000b000a7308 */ /* 0x000e240000000800 */
[----:B0-----:R-:W-:Y:S01]  /*1260*/  @!P0 FMUL R10, R10, R10 ;  /* 0x0000000a0a0a8220 */ /* 0x001fe20000400000 */
[----:B------:R-:W-:-:S03]  /*1270*/  ISETP.NE.AND P0, PT, R9, RZ, PT ;  /* 0x000000ff0900720c */ /* 0x000fc60003f05270 */
[----:B------:R-:W-:Y:S01]  /*1280*/  FADD R7, R10, R7 ;  /* 0x000000070a077221 */ /* 0x000fe20000000000 */
[----:B------:R0:W-:Y:S02]  /*1290*/  STS [R8], R10 ;  /* 0x0000000a08007388 */ /* 0x0001e40000000800 */
[----:B0-----:R-:W-:-:S07]  /*12a0*/  IADD3 R8, PT, PT, R8, 0x80, RZ ;  /* 0x0000008008087810 */ /* 0x001fce0007ffe0ff */
[----:B------:R-:W-:Y:S05]  /*12b0*/  @P0 BRA `(.L_x_43) ;  /* 0xfffffffc00c80947 */ /* 0x000fea000383ffff */
.L_x_42:
[----:B------:R-:W-:Y:S05]  /*12c0*/  BSYNC.RECONVERGENT B1 ;  /* 0x0000000000017941 */ /* 0x000fea0003800200 */
.L_x_41:
[----:B------:R-:W-:Y:S05]  /*12d0*/  @!P1 BRA `(.L_x_40) ;  /* 0x0000000000b89947 */ /* 0x000fea0003800000 */
[----:B------:R-:W0:Y:S01]  /*12e0*/  S2UR UR5, SR_CgaCtaId ;  /* 0x00000000000579c3 */ /* 0x000e220000008800 */
[----:B------:R-:W-:Y:S01]  /*12f0*/  UMOV UR4, 0x400 ;  /* 0x0000040000047882 */ /* 0x000fe20000000000 */
[----:B------:R-:W-:Y:S01]  /*1300*/  IMAD.IADD R8, R6, 0x1, R5 ;  /* 0x0000000106087824 */ /* 0x000fe200078e0205 */
[----:B0-----:R-:W-:-:S06]  /*1310*/  ULEA UR4, UR5, UR4, 0x18 ;  /* 0x0000000405047291 */ /* 0x001fcc000f8ec0ff */
[----:B------:R-:W-:-:S05]  /*1320*/  LEA R8, R8, UR4, 0x2 ;  /* 0x0000000408087c11 */ /* 0x000fca000f8e10ff */
[----:B------:R-:W-:-:S07]  /*1330*/  VIADD R8, R8, 0x100 ;  /* 0x0000010008087836 */ /* 0x000fce0000000000 */
.L_x_44:
[----:B------:R-:W0:Y:S01]  /*1340*/  LDS R9, [R8+-0x100] ;  /* 0xffff000008097984 */ /* 0x000e220000000800 */
[----:B------:R-:W-:-:S03]  /*1350*/  IADD3 R5, PT, PT, R5, 0x80, RZ ;  /* 0x0000008005057810 */ /* 0x000fc60007ffe0ff */
[----:B------:R-:W1:Y:S04]  /*1360*/  LDS R11, [R8+-0x80] ;  /* 0xffff8000080b7984 */ /* 0x000e680000000800 */
[----:B------:R-:W2:Y:S04]  /*1370*/  LDS R13, [R8] ;  /* 0x00000000080d7984 */ /* 0x000ea80000000800 */
[----:B------:R-:W3:Y:S01]  /*1380*/  LDS R15, [R8+0x80] ;  /* 0x00008000080f7984 */ /* 0x000ee20000000800 */
[----:B0-----:R-:W-:-:S04]  /*1390*/  FADD R9, -R2, R9 ;  /* 0x0000000902097221 */ /* 0x001fc80000000100 */
[----:B------:R-:W-:Y:S01]  /*13a0*/  FMUL R9, R9, 1.4426950216293334961 ;  /* 0x3fb8aa3b09097820 */ /* 0x000fe20000400000 */
[C---:B-1----:R-:W-:Y:S01]  /*13b0*/  FADD R11, -R2.reuse, R11 ;  /* 0x0000000b020b7221 */ /* 0x042fe20000000100 */
[----:B--2---:R-:W-:-:S03]  /*13c0*/  FADD R13, -R2, R13 ;  /* 0x0000000d020d7221 */ /* 0x004fc60000000100 */
[----:B------:R-:W-:Y:S01]  /*13d0*/  FMUL R11, R11, 1.4426950216293334961 ;  /* 0x3fb8aa3b0b0b7820 */ /* 0x000fe20000400000 */
[----:B------:R-:W-:Y:S01]  /*13e0*/  FSETP.GEU.AND P0, PT, R9, -126, PT ;  /* 0xc2fc00000900780b */ /* 0x000fe20003f0e000 */
[----:B---3--:R-:W-:Y:S01]  /*13f0*/  FADD R15, -R2, R15 ;  /* 0x0000000f020f7221 */ /* 0x008fe20000000100 */
[----:B------:R-:W-:Y:S02]  /*1400*/  FMUL R13, R13, 1.4426950216293334961 ;  /* 0x3fb8aa3b0d0d7820 */ /* 0x000fe40000400000 */
[----:B------:R-:W-:Y:S01]  /*1410*/  FSETP.GEU.AND P1, PT, R11, -126, PT ;  /* 0xc2fc00000b00780b */ /* 0x000fe20003f2e000 */
[----:B------:R-:W-:Y:S02]  /*1420*/  FMUL R15, R15, 1.4426950216293334961 ;  /* 0x3fb8aa3b0f0f7820 */ /* 0x000fe40000400000 */
[----:B------:R-:W-:-:S03]  /*1430*/  FSETP.GEU.AND P2, PT, R13, -126, PT ;  /* 0xc2fc00000d00780b */ /* 0x000fc60003f4e000 */
[----:B------:R-:W-:-:S03]  /*1440*/  FSETP.GEU.AND P3, PT, R15, -126, PT ;  /* 0xc2fc00000f00780b */ /* 0x000fc60003f6e000 */
[----:B------:R-:W-:-:S04]  /*1450*/  @!P0 FMUL R9, R9, 0.5 ;  /* 0x3f00000009098820 */ /* 0x000fc80000400000 */
[----:B------:R-:W0:Y:S01]  /*1460*/  MUFU.EX2 R10, R9 ;  /* 0x00000009000a7308 */ /* 0x000e220000000800 */
[----:B------:R-:W-:Y:S02]  /*1470*/  @!P1 FMUL R11, R11, 0.5 ;  /* 0x3f0000000b0b9820 */ /* 0x000fe40000400000 */
[----:B------:R-:W-:-:S03]  /*1480*/  @!P2 FMUL R13, R13, 0.5 ;  /* 0x3f0000000d0da820 */ /* 0x000fc60000400000 */
[----:B------:R-:W-:Y:S02]  /*1490*/  @!P3 FMUL R15, R15, 0.5 ;  /* 0x3f0000000f0fb820 */ /* 0x000fe40000400000 */
[----:B------:R-:W1:Y:S08]  /*14a0*/  MUFU.EX2 R12, R11 ;  /* 0x0000000b000c7308 */ /* 0x000e700000000800 */
[----:B------:R-:W2:Y:S01]  /*14b0*/  MUFU.EX2 R14, R13 ;  /* 0x0000000d000e7308 */ /* 0x000ea20000000800 */
[----:B0-----:R-:W-:Y:S01]  /*14c0*/  @!P0 FMUL R10, R10, R10 ;  /* 0x0000000a0a0a8220 */ /* 0x001fe20000400000 */
[----:B------:R-:W-:-:S03]  /*14d0*/  ISETP.GE.AND P0, PT, R5, R0, PT ;  /* 0x000000000500720c */ /* 0x000fc60003f06270 */
[----:B------:R-:W-:Y:S01]  /*14e0*/  FADD R7, R10, R7 ;  /* 0x000000070a077221 */ /* 0x000fe20000000000 */
[----:B------:R-:W-:Y:S02]  /*14f0*/  STS [R8+-0x100], R10 ;  /* 0xffff000a08007388 */ /* 0x000fe40000000800 */
[----:B------:R-:W0:Y:S01]  /*1500*/  MUFU.EX2 R16, R15 ;  /* 0x0000000f00107308 */ /* 0x000e220000000800 */
[----:B-1----:R-:W-:-:S04]  /*1510*/  @!P1 FMUL R12, R12, R12 ;  /* 0x0000000c0c0c9220 */ /* 0x002fc80000400000 */
[----:B------:R-:W-:Y:S01]  /*1520*/  FADD R7, R7, R12 ;  /* 0x0000000c07077221 */ /* 0x000fe20000000000 */
[----:B------:R-:W-:Y:S01]  /*1530*/  STS [R8+-0x80], R12 ;  /* 0xffff800c08007388 */ /* 0x000fe20000000800 */
[----:B--2---:R-:W-:-:S04]  /*1540*/  @!P2 FMUL R14, R14, R14 ;  /* 0x0000000e0e0ea220 */ /* 0x004fc80000400000 */
[----:B------:R-:W-:Y:S01]  /*1550*/  FADD R7, R7, R14 ;  /* 0x0000000e07077221 */ /* 0x000fe20000000000 */
[----:B------:R-:W-:Y:S01]  /*1560*/  STS [R8], R14 ;  /* 0x0000000e08007388 */ /* 0x000fe20000000800 */
[----:B0-----:R-:W-:-:S04]  /*1570*/  @!P3 FMUL R16, R16, R16 ;  /* 0x000000101010b220 */ /* 0x001fc80000400000 */
[----:B------:R-:W-:Y:S01]  /*1580*/  FADD R7, R7, R16 ;  /* 0x0000001007077221 */ /* 0x000fe20000000000 */
[----:B------:R0:W-:Y:S02]  /*1590*/  STS [R8+0x80], R16 ;  /* 0x0000801008007388 */ /* 0x0001e40000000800 */
[----:B0-----:R-:W-:Y:S01]  /*15a0*/  VIADD R8, R8, 0x200 ;  /* 0x0000020008087836 */ /* 0x001fe20000000000 */
[----:B------:R-:W-:Y:S06]  /*15b0*/  @!P0 BRA `(.L_x_44) ;  /* 0xfffffffc00608947 */ /* 0x000fec000383ffff */
.L_x_40:
[----:B------:R-:W-:Y:S05]  /*15c0*/  BSYNC.RECONVERGENT B0 ;  /* 0x0000000000007941 */ /* 0x000fea0003800200 */
.L_x_39:
[----:B------:R-:W0:Y:S01]  /*15d0*/  SHFL.BFLY PT, R2, R7, 0x10, 0x1f ;  /* 0x0e001f0007027f89 */ /* 0x000e2200000e0000 */
[----:B------:R-:W-:Y:S01]  /*15e0*/  BSSY.RECONVERGENT B0, `(.L_x_45) ;  /* 0x0000017000007945 */ /* 0x000fe20003800200 */
[----:B------:R-:W-:Y:S01]  /*15f0*/  ISETP.GE.AND P3, PT, R3, R0, PT ;  /* 0x000000000300720c */ /* 0x000fe20003f66270 */
[----:B0-----:R-:W-:-:S05]  /*1600*/  FADD R2, R2, R7 ;  /* 0x0000000702027221 */ /* 0x001fca0000000000 */
[----:B------:R-:W0:Y:S02]  /*1610*/  SHFL.BFLY PT, R5, R2, 0x8, 0x1f ;  /* 0x0d001f0002057f89 */ /* 0x000e2400000e0000 */
[----:B0-----:R-:W-:-:S05]  /*1620*/  FADD R5, R2, R5 ;  /* 0x0000000502057221 */ /* 0x001fca0000000000 */
[----:B------:R-:W0:Y:S02]  /*1630*/  SHFL.BFLY PT, R8, R5, 0x4, 0x1f ;  /* 0x0c801f0005087f89 */ /* 0x000e2400000e0000 */
[----:B0-----:R-:W-:-:S05]  /*1640*/  FADD R8, R5, R8 ;  /* 0x0000000805087221 */ /* 0x001fca0000000000 */
[----:B------:R-:W0:Y:S02]  /*1650*/  SHFL.BFLY PT, R9, R8, 0x2, 0x1f ;  /* 0x0c401f0008097f89 */ /* 0x000e2400000e0000 */
[----:B0-----:R-:W-:-:S05]  /*1660*/  FADD R9, R8, R9 ;  /* 0x0000000908097221 */ /* 0x001fca0000000000 */
[----:B------:R-:W0:Y:S02]  /*1670*/  SHFL.BFLY PT, R10, R9, 0x1, 0x1f ;  /* 0x0c201f00090a7f89 */ /* 0x000e2400000e0000 */
[----:B0-----:R-:W-:-:S04]  /*1680*/  FADD R11, R9, R10 ;  /* 0x0000000a090b7221 */ /* 0x001fc80000000000 */
[----:B------:R-:W-:-:S05]  /*1690*/  VIADD R10, R11, 0x1800000 ;  /* 0x018000000b0a7836 */ /* 0x000fca0000000000 */
[----:B------:R-:W-:-:S04]  /*16a0*/  LOP3.LUT R10, R10, 0x7f800000, RZ, 0xc0, !PT ;  /* 0x7f8000000a0a7812 */ /* 0x000fc800078ec0ff */
[----:B------:R-:W-:-:S13]  /*16b0*/  ISETP.GT.U32.AND P0, PT, R10, 0x1ffffff, PT ;  /* 0x01ffffff0a00780c */ /* 0x000fda0003f04070 */
[----:B------:R-:W-:Y:S05]  /*16c0*/  @P0 BRA `(.L_x_46) ;  /* 0x0000000000100947 */ /* 0x000fea0003800000 */
[----:B------:R-:W-:-:S07]  /*16d0*/  MOV R8, 0x16f0 ;  /* 0x000016f000087802 */ /* 0x000fce0000000f00 */
[----:B------:R-:W-:Y:S05]  /*16e0*/  CALL.REL.NOINC `($__internal_1_$__cuda_sm20_rcp_rn_f32_slowpath) ;  /* 0x0000000800ac7944 */ /* 0x000fea0003c00000 */
[----:B------:R-:W-:Y:S01]  /*16f0*/  MOV R0, R5 ;  /* 0x0000000500007202 */ /* 0x000fe20000000f00 */
[----:B------:R-:W-:Y:S06]  /*1700*/  BRA `(.L_x_47) ;  /* 0x0000000000107947 */ /* 0x000fec0003800000 */
.L_x_46:
[----:B------:R-:W0:Y:S02]  /*1710*/  MUFU.RCP R0, R11 ;  /* 0x0000000b00007308 */ /* 0x000e240000001000 */
[----:B0-----:R-:W-:-:S04]  /*1720*/  FFMA R2, R11, R0, -1 ;  /* 0xbf8000000b027423 */ /* 0x001fc80000000000 */
[----:B------:R-:W-:-:S04]  /*1730*/  FADD.FTZ R5, -R2, -RZ ;  /* 0x800000ff02057221 */ /* 0x000fc80000010100 */
[----:B------:R-:W-:-:S07]  /*1740*/  FFMA R0, R0, R5, R0 ;  /* 0x0000000500007223 */ /* 0x000fce0000000000 */
.L_x_47:
[----:B------:R-:W-:Y:S05]  /*1750*/  BSYNC.RECONVERGENT B0 ;  /* 0x0000000000007941 */ /* 0x000fea0003800200 */
.L_x_45:
[----:B------:R-:W-:Y:S05]  /*1760*/  @P3 EXIT ;  /* 0x000000000000394d */ /* 0x000fea0003800000 */
[----:B------:R-:W0:Y:S01]  /*1770*/  LDC R2, c[0x0][0x38c] ;  /* 0x0000e300ff027b82 */ /* 0x000e220000000800 */
[----:B------:R-:W-:Y:S01]  /*1780*/  LOP3.LUT R5, RZ, R3, RZ, 0x33, !PT ;  /* 0x00000003ff057212 */ /* 0x000fe200078e33ff */
[----:B------:R-:W-:Y:S04]  /*1790*/  BSSY.RECONVERGENT B0, `(.L_x_48) ;  /* 0x000001b000007945 */ /* 0x000fe80003800200 */
[----:B0-----:R-:W-:-:S05]  /*17a0*/  IMAD.IADD R5, R5, 0x1, R2 ;  /* 0x0000000105057824 */ /* 0x001fca00078e0202 */
[C---:B------:R-:W-:Y:S02]  /*17b0*/  LOP3.LUT R7, R5.reuse, 0x60, RZ, 0xc0, !PT ;  /* 0x0000006005077812 */ /* 0x040fe400078ec0ff */
[----:B------:R-:W-:Y:S02]  /*17c0*/  ISETP.GE.U32.AND P1, PT, R5, 0x60, PT ;  /* 0x000000600500780c */ /* 0x000fe40003f26070 */
[----:B------:R-:W-:-:S13]  /*17d0*/  ISETP.NE.AND P0, PT, R7, 0x60, PT ;  /* 0x000000600700780c */ /* 0x000fda0003f05270 */
[----:B------:R-:W-:Y:S05]  /*17e0*/  @!P0 BRA `(.L_x_49) ;  /* 0x0000000000548947 */ /* 0x000fea0003800000 */
[----:B------:R-:W0:Y:S01]  /*17f0*/  S2UR UR5, SR_CgaCtaId ;  /* 0x00000000000579c3 */ /* 0x000e220000008800 */
[----:B------:R-:W-:Y:S01]  /*1800*/  LEA.HI R5, R5, 0x1, RZ, 0x1b ;  /* 0x0000000105057811 */ /* 0x000fe200078fd8ff */
[----:B------:R-:W-:Y:S01]  /*1810*/  UMOV UR4, 0x400 ;  /* 0x0000040000047882 */ /* 0x000fe20000000000 */
[----:B------:R-:W-:Y:S01]  /*1820*/  IADD3 R11, PT, PT, R3, R6, RZ ;  /* 0x00000006030b7210 */ /* 0x000fe20007ffe0ff */
[----:B------:R-:W-:Y:S02]  /*1830*/  IMAD R7, R4, R2, R3 ;  /* 0x0000000204077224 */ /* 0x000fe400078e0203 */
[C---:B------:R-:W-:Y:S01]  /*1840*/  IMAD.SHL.U32 R10, R5.reuse, 0x20, RZ ;  /* 0x00000020050a7824 */ /* 0x040fe200078e00ff */
[----:B------:R-:W-:Y:S01]  /*1850*/  LOP3.LUT R5, R5, 0x3, RZ, 0xc0, !PT ;  /* 0x0000000305057812 */ /* 0x000fe200078ec0ff */
[----:B------:R-:W1:Y:S03]  /*1860*/  LDC.64 R8, c[0x0][0x390] ;  /* 0x0000e400ff087b82 */ /* 0x000e660000000a00 */
[----:B------:R-:W-:Y:S01]  /*1870*/  LOP3.LUT R3, R3, 0x60, R10, 0xf8, !PT ;  /* 0x0000006003037812 */ /* 0x000fe200078ef80a */
[----:B------:R-:W-:Y:S01]  /*1880*/  IMAD.MOV R12, RZ, RZ, -R5 ;  /* 0x000000ffff0c7224 */ /* 0x000fe200078e0a05 */
[----:B0-----:R-:W-:-:S06]  /*1890*/  ULEA UR4, UR5, UR4, 0x18 ;  /* 0x0000000405047291 */ /* 0x001fcc000f8ec0ff */
[----:B------:R-:W-:-:S07]  /*18a0*/  LEA R5, R11, UR4, 0x2 ;  /* 0x000000040b057c11 */ /* 0x000fce000f8e10ff */
.L_x_50:
[----:B0-----:R0:W2:Y:S01]  /*18b0*/  LDS R13, [R5] ;  /* 0x00000000050d7984 */ /* 0x0010a20000000800 */
[----:B-1----:R-:W-:Y:S01]  /*18c0*/  IMAD.WIDE R10, R7, 0x4, R8 ;  /* 0x00000004070a7825 */ /* 0x002fe200078e0208 */
[----:B------:R-:W-:-:S03]  /*18d0*/  IADD3 R12, PT, PT, R12, 0x1, RZ ;  /* 0x000000010c0c7810 */ /* 0x000fc60007ffe0ff */
[----:B------:R-:W-:Y:S01]  /*18e0*/  VIADD R7, R7, 0x20 ;  /* 0x0000002007077836 */ /* 0x000fe20000000000 */
[----:B------:R-:W-:Y:S02]  /*18f0*/  ISETP.NE.AND P0, PT, R12, RZ, PT ;  /* 0x000000ff0c00720c */ /* 0x000fe40003f05270 */
[----:B0-----:R-:W-:Y:S01]  /*1900*/  IADD3 R5, PT, PT, R5, 0x80, RZ ;  /* 0x0000008005057810 */ /* 0x001fe20007ffe0ff */
[----:B--2---:R-:W-:-:S05]  /*1910*/  FMUL R13, R13, R0 ;  /* 0x000000000d0d7220 */ /* 0x004fca0000400000 */
[----:B------:R0:W-:Y:S05]  /*1920*/  STG.E desc[UR8][R10.64], R13 ;  /* 0x0000000d0a007986 */ /* 0x0001ea000c101908 */
[----:B------:R-:W-:Y:S05]  /*1930*/  @P0 BRA `(.L_x_50) ;  /* 0xfffffffc00dc0947 */ /* 0x000fea000383ffff */
.L_x_49:
[----:B------:R-:W-:Y:S05]  /*1940*/  BSYNC.RECONVERGENT B0 ;  /* 0x0000000000007941 */ /* 0x000fea0003800200 */
.L_x_48:
[----:B------:R-:W-:Y:S05]  /*1950*/  @!P1 EXIT ;  /* 0x000000000000994d */ /* 0x000fea0003800000 */
[----:B------:R-:W1:Y:S01]  /*1960*/  S2UR UR7, SR_CgaCtaId ;  /* 0x00000000000779c3 */ /* 0x000e620000008800 */
[----:B------:R-:W2:Y:S01]  /*1970*/  LDCU.64 UR4, c[0x0][0x390] ;  /* 0x00007200ff0477ac */ /* 0x000ea20008000a00 */
[--C-:B------:R-:W-:Y:S01]  /*1980*/  IMAD.IADD R5, R2, 0x1, -R3.reuse ;  /* 0x0000000102057824 */ /* 0x100fe200078e0a03 */
[----:B------:R-:W-:Y:S01]  /*1990*/  IADD3 R6, PT, PT, R3, R6, RZ ;  /* 0x0000000603067210 */ /* 0x000fe20007ffe0ff */
[----:B------:R-:W-:Y:S01]  /*19a0*/  BSSY.RECONVERGENT B0, `(.L_x_51) ;  /* 0x000004b000007945 */ /* 0x000fe20003800200 */
[----:B------:R-:W-:Y:S01]  /*19b0*/  UMOV UR6, 0x400 ;  /* 0x0000040000067882 */ /* 0x000fe20000000000 */
[----:B0-----:R-:W-:Y:S01]  /*19c0*/  IMAD R13, R4, R2, R3 ;  /* 0x00000002040d7224 */ /* 0x001fe200078e0203 */
[----:B------:R-:W-:Y:S02]  /*19d0*/  ISETP.GT.AND P1, PT, R5, 0x180, PT ;  /* 0x000001800500780c */ /* 0x000fe40003f24270 */
[----:B------:R-:W-:Y:S01]  /*19e0*/  PLOP3.LUT P0, PT, PT, PT, PT, 0x80, 0x8 ;  /* 0x000000000008781c */ /* 0x000fe20003f0f070 */
[----:B--2---:R-:W-:-:S04]  /*19f0*/  UIADD3 UR4, UP0, UPT, UR4, 0x100, URZ ;  /* 0x0000010004047890 */ /* 0x004fc8000ff1e0ff */
[----:B------:R-:W-:Y:S02]  /*1a00*/  UIADD3.X UR5, UPT, UPT, URZ, UR5, URZ, UP0, !UPT ;  /* 0x00000005ff057290 */ /* 0x000fe400087fe4ff */
[----:B-1----:R-:W-:-:S04]  /*1a10*/  ULEA UR6, UR7, UR6, 0x18 ;  /* 0x0000000607067291 */ /* 0x002fc8000f8ec0ff */
[----:B------:R-:W-:Y:S02]  /*1a20*/  MOV R7, UR5 ;  /* 0x0000000500077c02 */ /* 0x000fe40008000f00 */
[----:B------:R-:W-:Y:S01]  /*1a30*/  LEA R12, R6, UR6, 0x2 ;  /* 0x00000006060c7c11 */ /* 0x000fe2000f8e10ff */
[----:B------:R-:W-:-:S04]  /*1a40*/  IMAD.U32 R6, RZ, RZ, UR4 ;  /* 0x00000004ff067e24 */ /* 0x000fc8000f8e00ff */
[----:B------:R-:W-:Y:S01]  /*1a50*/  VIADD R12, R12, 0x100 ;  /* 0x000001000c0c7836 */ /* 0x000fe20000000000 */
[----:B------:R-:W-:Y:S06]  /*1a60*/  @!P1 BRA `(.L_x_52) ;  /* 0x0000000000f89947 */ /* 0x000fec0003800000 */
[----:B------:R-:W-:Y:S02]  /*1a70*/  PLOP3.LUT P0, PT, PT, PT, PT, 0x8, 0x80 ;  /* 0x000000000080781c */ /* 0x000fe40003f0e170 */
[----:B------:R-:W-:-:S11]  /*1a80*/  IADD3 R14, PT, PT, R2, -0x180, RZ ;  /* 0xfffffe80020e7810 */ /* 0x000fd60007ffe0ff */
.L_x_53:
[----:B0-----:R-:W0:Y:S01]  /*1a90*/  LDS R5, [R12+-0x100] ;  /* 0xffff00000c057984 */ /* 0x001e220000000800 */
[----:B------:R-:W-:-:S03]  /*1aa0*/  IADD3 R3, PT, PT, R3, 0x200, RZ ;  /* 0x0000020003037810 */ /* 0x000fc60007ffe0ff */
[----:B------:R-:W1:Y:S01]  /*1ab0*/  LDS R11, [R12+-0x80] ;  /* 0xffff80000c0b7984 */ /* 0x000e620000000800 */
[----:B------:R-:W-:-:S03]  /*1ac0*/  ISETP.GE.AND P1, PT, R3, R14, PT ;  /* 0x0000000e0300720c */ /* 0x000fc60003f26270 */
[----:B------:R-:W2:Y:S04]  /*1ad0*/  LDS R4, [R12] ;  /* 0x000000000c047984 */ /* 0x000ea80000000800 */
[----:B------:R-:W3:Y:S04]  /*1ae0*/  LDS R26, [R12+0x80] ;  /* 0x000080000c1a7984 */ /* 0x000ee80000000800 */
[----:B------:R-:W4:Y:S04]  /*1af0*/  LDS R9, [R12+0x100] ;  /* 0x000100000c097984 */ /* 0x000f280000000800 */
[----:B------:R-:W5:Y:S04]  /*1b00*/  LDS R8, [R12+0x180] ;  /* 0x000180000c087984 */ /* 0x000f680000000800 */
[----:B------:R-:W5:Y:S04]  /*1b10*/  LDS R18, [R12+0x200] ;  /* 0x000200000c127984 */ /* 0x000f680000000800 */
[----:B------:R-:W5:Y:S04]  /*1b20*/  LDS R25, [R12+0x280] ;  /* 0x000280000c197984 */ /* 0x000f680000000800 */
[----:B------:R-:W5:Y:S04]  /*1b30*/  LDS R27, [R12+0x300] ;  /* 0x000300000c1b7984 */ /* 0x000f680000000800 */
[----:B------:R-:W5:Y:S04]  /*1b40*/  LDS R16, [R12+0x380] ;  /* 0x000380000c107984 */ /* 0x000f680000000800 */
[----:B------:R-:W5:Y:S01]  /*1b50*/  LDS R29, [R12+0x400] ;  /* 0x000400000c1d7984 */ /* 0x000f620000000800 */
[----:B0-----:R-:W-:Y:S01]  /*1b60*/  FMUL R20, R5, R0 ;  /* 0x0000000005147220 */ /* 0x001fe20000400000 */
[----:B------:R-:W-:-:S02]  /*1b70*/  VIADD R5, R13, 0x80 ;  /* 0x000000800d057836 */ /* 0x000fc40000000000 */
[----:B------:R-:W0:Y:S01]  /*1b80*/  LDS R15, [R12+0x480] ;  /* 0x000480000c0f7984 */ /* 0x000e220000000800 */
[-C--:B-1----:R-:W-:Y:S01]  /*1b90*/  FMUL R22, R11, R0.reuse ;  /* 0x000000000b167220 */ /* 0x082fe20000400000 */
[--C-:B------:R-:W-:Y:S02]  /*1ba0*/  IMAD.WIDE R10, R13, 0x4, R6.reuse ;  /* 0x000000040d0a7825 */ /* 0x100fe400078e0206 */
[----:B------:R-:W1:Y:S02]  /*1bb0*/  LDS R23, [R12+0x500] ;  /* 0x000500000c177984 */ /* 0x000e640000000800 */
[-C--:B--2---:R-:W-:Y:S01]  /*1bc0*/  FMUL R24, R4, R0.reuse ;  /* 0x0000000004187220 */ /* 0x084fe20000400000 */
[----:B------:R-:W-:Y:S01]  /*1bd0*/  IMAD.WIDE R4, R5, 0x4, R6 ;  /* 0x0000000405047825 */ /* 0x000fe200078e0206 */
[----:B------:R-:W2:Y:S03]  /*1be0*/  LDS R21, [R12+0x580] ;  /* 0x000580000c157984 */ /* 0x000ea60000000800 */
[-C--:B---3--:R-:W-:Y:S01]  /*1bf0*/  FMUL R26, R26, R0.reuse ;  /* 0x000000001a1a7220 */ /* 0x088fe20000400000 */
[----:B------:R-:W3:Y:S01]  /*1c00*/  LDS R19, [R12+0x600] ;  /* 0x000600000c137984 */ /* 0x000ee20000000800 */
[----:B----4-:R-:W-:-:S03]  /*1c10*/  FMUL R28, R9, R0 ;  /* 0x00000000091c7220 */ /* 0x010fc60000400000 */
[----:B------:R4:W3:Y:S01]  /*1c20*/  LDS R17, [R12+0x680] ;  /* 0x000680000c117984 */ /* 0x0008e20000000800 */
[-C--:B-----5:R-:W-:Y:S01]  /*1c30*/  FMUL R9, R8, R0.reuse ;  /* 0x0000000008097220 */ /* 0x0a0fe20000400000 */
[----:B------:R-:W-:Y:S02]  /*1c40*/  IADD3 R8, PT, PT, R13, 0x100, RZ ;  /* 0x000001000d087810 */ /* 0x000fe40007ffe0ff */
[----:B------:R-:W-:Y:S01]  /*1c50*/  STG.E desc[UR8][R10.64+-0x100], R20 ;  /* 0xffff00140a007986 */ /* 0x000fe2000c101908 */
[----:B------:R-:W-:-:S03]  /*1c60*/  FMUL R18, R18, R0 ;  /* 0x0000000012127220 */ /* 0x000fc60000400000 */
[----:B------:R-:W-:Y:S01]  /*1c70*/  STG.E desc[UR8][R10.64+-0x80], R22 ;  /* 0xffff80160a007986 */ /* 0x000fe2000c101908 */
[-C--:B------:R-:W-:Y:S01]  /*1c80*/  FMUL R25, R25, R0.reuse ;  /* 0x0000000019197220 */ /* 0x080fe20000400000 */
[----:B----4-:R-:W-:Y:S02]  /*1c90*/  IADD3 R12, PT, PT, R12, 0x800, RZ ;  /* 0x000008000c0c7810 */ /* 0x010fe40007ffe0ff */
[----:B------:R-:W-:Y:S01]  /*1ca0*/  STG.E desc[UR8][R10.64], R24 ;  /* 0x000000180a007986 */ /* 0x000fe2000c101908 */
[----:B------:R-:W-:-:S03]  /*1cb0*/  FMUL R27, R27, R0 ;  /* 0x000000001b1b7220 */ /* 0x000fc60000400000 */
[----:B------:R4:W-:Y:S01]  /*1cc0*/  STG.E desc[UR8][R10.64+0x80], R26 ;  /* 0x0000801a0a007986 */ /* 0x0009e2000c101908 */
[----:B------:R-:W-:-:S03]  /*1cd0*/  FMUL R16, R16, R0 ;  /* 0x0000000010107220 */ /* 0x000fc60000400000 */
[----:B------:R5:W-:Y:S01]  /*1ce0*/  STG.E desc[UR8][R4.64+-0x80], R9 ;  /* 0xffff800904007986 */ /* 0x000be2000c101908 */
[-C--:B------:R-:W-:Y:S01]  /*1cf0*/  FMUL R29, R29, R0.reuse ;  /* 0x000000001d1d7220 */ /* 0x080fe20000400000 */
[-C--:B0-----:R-:W-:Y:S02]  /*1d00*/  FMUL R15, R15, R0.reuse ;  /* 0x000000000f0f7220 */ /* 0x081fe40000400000 */
[----:B------:R0:W-:Y:S01]  /*1d10*/  STG.E desc[UR8][R4.64+-0x100], R28 ;  /* 0xffff001c04007986 */ /* 0x0001e2000c101908 */
[----:B----4-:R-:W-:Y:S02]  /*1d20*/  VIADD R11, R13, 0x180 ;  /* 0x000001800d0b7836 */ /* 0x010fe40000000000 */
[-C--:B-1----:R-:W-:Y:S01]  /*1d30*/  FMUL R23, R23, R0.reuse ;  /* 0x0000000017177220 */ /* 0x082fe20000400000 */
[----:B------:R0:W-:Y:S01]  /*1d40*/  STG.E desc[UR8][R4.64], R18 ;  /* 0x0000001204007986 */ /* 0x0001e2000c101908 */
[----:B------:R-:W-:Y:S02]  /*1d50*/  VIADD R13, R13, 0x200 ;  /* 0x000002000d0d7836 */ /* 0x000fe40000000000 */
[-C--:B--2---:R-:W-:Y:S01]  /*1d60*/  FMUL R21, R21, R0.reuse ;  /* 0x0000000015157220 */ /* 0x084fe20000400000 */
[--C-:B-----5:R-:W-:Y:S01]  /*1d70*/  IMAD.WIDE R8, R8, 0x4, R6.reuse ;  /* 0x0000000408087825 */ /* 0x120fe200078e0206 */
[----:B------:R0:W-:Y:S03]  /*1d80*/  STG.E desc[UR8][R4.64+0x80], R25 ;  /* 0x0000801904007986 */ /* 0x0001e6000c101908 */
[-C--:B---3--:R-:W-:Y:S01]  /*1d90*/  FMUL R19, R19, R0.reuse ;  /* 0x0000000013137220 */ /* 0x088fe20000400000 */
[----:B------:R-:W-:Y:S01]  /*1da0*/  IMAD.WIDE R10, R11, 0x4, R6 ;  /* 0x000000040b0a7825 */ /* 0x000fe200078e0206 */
[----:B------:R0:W-:Y:S03]  /*1db0*/  STG.E desc[UR8][R8.64+-0x100], R27 ;  /* 0xffff001b08007986 */ /* 0x0001e6000c101908 */
[----:B------:R-:W-:Y:S01]  /*1dc0*/  FMUL R17, R17, R0 ;  /* 0x0000000011117220 */ /* 0x000fe20000400000 */
[----:B------:R0:W-:Y:S04]  /*1dd0*/  STG.E desc[UR8][R8.64+-0x80], R16 ;  /* 0xffff801008007986 */ /* 0x0001e8000c101908 */
[----:B------:R0:W-:Y:S04]  /*1de0*/  STG.E desc[UR8][R8.64], R29 ;  /* 0x0000001d08007986 */ /* 0x0001e8000c101908 */
[----:B------:R0:W-:Y:S04]  /*1df0*/  STG.E desc[UR8][R8.64+0x80], R15 ;  /* 0x0000800f08007986 */ /* 0x0001e8000c101908 */
[----:B------:R0:W-:Y:S04]  /*1e00*/  STG.E desc[UR8][R10.64+-0x100], R23 ;  /* 0xffff00170a007986 */ /* 0x0001e8000c101908 */
[----:B------:R0:W-:Y:S04]  /*1e10*/  STG.E desc[UR8][R10.64+-0x80], R21 ;  /* 0xffff80150a007986 */ /* 0x0001e8000c101908 */
[----:B------:R0:W-:Y:S04]  /*1e20*/  STG.E desc[UR8][R10.64], R19 ;  /* 0x000000130a007986 */ /* 0x0001e8000c101908 */
[----:B------:R0:W-:Y:S01]  /*1e30*/  STG.E desc[UR8][R10.64+0x80], R17 ;  /* 0x000080110a007986 */ /* 0x0001e2000c101908 */
[----:B------:R-:W-:Y:S05]  /*1e40*/  @!P1 BRA `(.L_x_53) ;  /* 0xfffffffc00109947 */ /* 0x000fea000383ffff */
.L_x_52:
[----:B------:R-:W-:Y:S05]  /*1e50*/  BSYNC.RECONVERGENT B0 ;  /* 0x0000000000007941 */ /* 0x000fea0003800200 */
.L_x_51:
[----:B0-----:R-:W-:Y:S01]  /*1e60*/  IMAD.IADD R4, R2, 0x1, -R3 ;  /* 0x0000000102047824 */ /* 0x001fe200078e0a03 */
[----:B------:R-:W-:Y:S04]  /*1e70*/  BSSY.RECONVERGENT B0, `(.L_x_54) ;  /* 0x0000022000007945 */ /* 0x000fe80003800200 */
[----:B------:R-:W-:-:S13]  /*1e80*/  ISETP.GT.AND P1, PT, R4, 0x80, PT ;  /* 0x000000800400780c */ /* 0x000fda0003f24270 */
[----:B------:R-:W-:Y:S05]  /*1e90*/  @!P1 BRA `(.L_x_55) ;  /* 0x00000000007c9947 */ /* 0x000fea0003800000 */
[----:B------:R-:W0:Y:S01]  /*1ea0*/  LDS R9, [R12+-0x100] ;  /* 0xffff00000c097984 */ /* 0x000e220000000800 */
[----:B------:R-:W-:Y:S01]  /*1eb0*/  IMAD.WIDE R4, R13, 0x4, R6 ;  /* 0x000000040d047825 */ /* 0x000fe200078e0206 */
[----:B------:R-:W-:Y:S02]  /*1ec0*/  PLOP3.LUT P0, PT, PT, PT, PT, 0x8, 0x80 ;  /* 0x000000000080781c */ /* 0x000fe40003f0e170 */
[----:B------:R-:W1:Y:S01]  /*1ed0*/  LDS R15, [R12+-0x80] ;  /* 0xffff80000c0f7984 */ /* 0x000e620000000800 */
[----:B------:R-:W-:-:S03]  /*1ee0*/  VIADD R3, R3, 0x100 ;  /* 0x0000010003037836 */ /* 0x000fc60000000000 */
[----:B------:R-:W2:Y:S04]  /*1ef0*/  LDS R17, [R12] ;  /* 0x000000000c117984 */ /* 0x000ea80000000800 */
[----:B------:R-:W3:Y:S04]  /*1f00*/  LDS R19, [R12+0x80] ;  /* 0x000080000c137984 */ /* 0x000ee80000000800 */
[----:B------:R-:W4:Y:S04]  /*1f10*/  LDS R21, [R12+0x100] ;  /* 0x000100000c157984 */ /* 0x000f280000000800 */
[----:B------:R-:W5:Y:S04]  /*1f20*/  LDS R23, [R12+0x180] ;  /* 0x000180000c177984 */ /* 0x000f680000000800 */
[----:B------:R-:W5:Y:S04]  /*1f30*/  LDS R25, [R12+0x200] ;  /* 0x000200000c197984 */ /* 0x000f680000000800 */
[----:B------:R0:W5:Y:S02]  /*1f40*/  LDS R27, [R12+0x280] ;  /* 0x000280000c1b7984 */ /* 0x0001640000000800 */
[----:B0-----:R-:W-:-:S02]  /*1f50*/  VIADD R12, R12, 0x400 ;  /* 0x000004000c0c7836 */ /* 0x001fc40000000000 */
[-C--:B------:R-:W-:Y:S01]  /*1f60*/  FMUL R11, R9, R0.reuse ;  /* 0x00000000090b7220 */ /* 0x080fe20000400000 */
[C---:B------:R-:W-:Y:S02]  /*1f70*/  IADD3 R9, PT, PT, R13.reuse, 0x80, RZ ;  /* 0x000000800d097810 */ /* 0x040fe40007ffe0ff */
[----:B------:R-:W-:Y:S01]  /*1f80*/  IADD3 R13, PT, PT, R13, 0x100, RZ ;  /* 0x000001000d0d7810 */ /* 0x000fe20007ffe0ff */
[----:B-1----:R-:W-:Y:S01]  /*1f90*/  FMUL R15, R15, R0 ;  /* 0x000000000f0f7220 */ /* 0x002fe20000400000 */
[----:B------:R0:W-:Y:S01]  /*1fa0*/  STG.E desc[UR8][R4.64+-0x100], R11 ;  /* 0xffff000b04007986 */ /* 0x0001e2000c101908 */
[----:B------:R-:W-:-:S04]  /*1fb0*/  IMAD.WIDE R8, R9, 0x4, R6 ;  /* 0x0000000409087825 */ /* 0x000fc800078e0206 */
[-C--:B--2---:R-:W-:Y:S01]  /*1fc0*/  FMUL R17, R17, R0.reuse ;  /* 0x0000000011117220 */ /* 0x084fe20000400000 */
[----:B------:R0:W-:Y:S01]  /*1fd0*/  STG.E desc[UR8][R4.64+-0x80], R15 ;  /* 0xffff800f04007986 */ /* 0x0001e2000c101908 */
[----:B---3--:R-:W-:-:S03]  /*1fe0*/  FMUL R19, R19, R0 ;  /* 0x0000000013137220 */ /* 0x008fc60000400000 */
[----:B------:R0:W-:Y:S01]  /*1ff0*/  STG.E desc[UR8][R4.64], R17 ;  /* 0x0000001104007986 */ /* 0x0001e2000c101908 */
[----:B----4-:R-:W-:-:S03]  /*2000*/  FMUL R21, R21, R0 ;  /* 0x0000000015157220 */ /* 0x010fc60000400000 */
[----:B------:R0:W-:Y:S01]  /*2010*/  STG.E desc[UR8][R4.64+0x80], R19 ;  /* 0x0000801304007986 */ /* 0x0001e2000c101908 */
[----:B-----5:R-:W-:-:S03]  /*2020*/  FMUL R23, R23, R0 ;  /* 0x0000000017177220 */ /* 0x020fc60000400000 */
[----:B------:R0:W-:Y:S01]  /*2030*/  STG.E desc[UR8][R8.64+-0x100], R21 ;  /* 0xffff001508007986 */ /* 0x0001e2000c101908 */
[----:B------:R-:W-:-:S03]  /*2040*/  FMUL R25, R25, R0 ;  /* 0x0000000019197220 */ /* 0x000fc60000400000 */
[----:B------:R0:W-:Y:S01]  /*2050*/  STG.E desc[UR8][R8.64+-0x80], R23 ;  /* 0xffff801708007986 */ /* 0x0001e2000c101908 */
[----:B------:R-:W-:-:S03]  /*2060*/  FMUL R27, R27, R0 ;  /* 0x000000001b1b7220 */ /* 0x000fc60000400000 */
[----:B------:R0:W-:Y:S04]  /*2070*/  STG.E desc[UR8][R8.64], R25 ;  /* 0x0000001908007986 */ /* 0x0001e8000c101908 */
[----:B------:R0:W-:Y:S02]  /*2080*/  STG.E desc[UR8][R8.64+0x80], R27 ;  /* 0x0000801b08007986 */ /* 0x0001e4000c101908 */
.L_x_55:
[----:B------:R-:W-:Y:S05]  /*2090*/  BSYNC.RECONVERGENT B0 ;  /* 0x0000000000007941 */ /* 0x000fea0003800200 */
.L_x_54:
[----:B------:R-:W-:-:S13]  /*20a0*/  ISETP.LT.OR P0, PT, R3, R2, P0 ;  /* 0x000000020300720c */ /* 0x000fda0000701670 */
[----:B------:R-:W-:Y:S05]  /*20b0*/  @!P0 EXIT ;  /* 0x000000000000894d */ /* 0x000fea0003800000 */
[----:B------:R-:W1:Y:S01]  /*20c0*/  LDS R3, [R12+-0x100] ;  /* 0xffff00000c037984 */ /* 0x000e620000000800 */
[----:B------:R-:W-:-:S03]  /*20d0*/  IMAD.WIDE R6, R13, 0x4, R6 ;  /* 0x000000040d067825 */ /* 0x000fc600078e0206 */
[----:B0-----:R-:W0:Y:S04]  /*20e0*/  LDS R5, [R12+-0x80] ;  /* 0xffff80000c057984 */ /* 0x001e280000000800 */
[----:B------:R-:W2:Y:S04]  /*20f0*/  LDS R9, [R12] ;  /* 0x000000000c097984 */ /* 0x000ea80000000800 */
[----:B------:R-:W3:Y:S01]  /*2100*/  LDS R11, [R12+0x80] ;  /* 0x000080000c0b7984 */ /* 0x000ee20000000800 */
[-C--:B-1----:R-:W-:Y:S01]  /*2110*/  FMUL R3, R3, R0.reuse ;  /* 0x0000000003037220 */ /* 0x082fe20000400000 */
[----:B0-----:R-:W-:-:S04]  /*2120*/  FMUL R5, R5, R0 ;  /* 0x0000000005057220 */ /* 0x001fc80000400000 */
[----:B------:R-:W-:Y:S01]  /*2130*/  STG.E desc[UR8][R6.64+-0x100], R3 ;  /* 0xffff000306007986 */ /* 0x000fe2000c101908 */
[----:B--2---:R-:W-:-:S03]  /*2140*/  FMUL R9, R9, R0 ;  /* 0x0000000009097220 */ /* 0x004fc60000400000 */
[----:B------:R-:W-:Y:S01]  /*2150*/  STG.E desc[UR8][R6.64+-0x80], R5 ;  /* 0xffff800506007986 */ /* 0x000fe2000c101908 */
[----:B---3--:R-:W-:-:S03]  /*2160*/  FMUL R11, R11, R0 ;  /* 0x000000000b0b7220 */ /* 0x008fc60000400000 */
[----:B------:R-:W-:Y:S04]  /*2170*/  STG.E desc[UR8][R6.64], R9 ;  /* 0x0000000906007986 */ /* 0x000fe8000c101908 */
[----:B------:R-:W-:Y:S01]  /*2180*/  STG.E desc[UR8][R6.64+0x80], R11 ;  /* 0x0000800b06007986 */ /* 0x000fe2000c101908 */
[----:B------:R-:W-:Y:S05]  /*2190*/  EXIT ;  /* 0x000000000000794d */ /* 0x000fea0003800000 */
        .weak           $__internal_1_$__cuda_sm20_rcp_rn_f32_slowpath
        .type           $__internal_1_$__cuda_sm20_rcp_rn_f32_slowpath,@function
        .size           $__internal_1_$__cuda_sm20_rcp_rn_f32_slowpath,(.L_x_94 - $__internal_1_$__cuda_sm20_rcp_rn_f32_slowpath)
$__internal_1_$__cuda_sm20_rcp_rn_f32_slowpath:
[----:B------:R-:W-:Y:S01]  /*21a0*/  SHF.L.U32 R0, R11, 0x1, RZ ;  /* 0x000000010b007819 */ /* 0x000fe200000006ff */
[----:B------:R-:W-:Y:S03]  /*21b0*/  BSSY.RECONVERGENT B1, `(.L_x_56) ;  /* 0x0000031000017945 */ /* 0x000fe60003800200 */
[----:B------:R-:W-:Y:S01]  /*21c0*/  SHF.R.U32.HI R9, RZ, 0x18, R0 ;  /* 0x00000018ff097819 */ /* 0x000fe20000011600 */
[----:B------:R-:W-:-:S03]  /*21d0*/  IMAD.MOV.U32 R0, RZ, RZ, R11 ;  /* 0x000000ffff007224 */ /* 0x000fc600078e000b */
        /* <DEDUP_REMOVED lines=12> */
.L_x_57:
[----:B------:R-:W-:-:S05]  /*22a0*/  VIADD R11, R9, 0xffffff03 ;  /* 0xffffff03090b7836 */ /* 0x000fca0000000000 */
        /* <DEDUP_REMOVED lines=15> */
[----:B------:R-:W-:-:S03]  /*23a0*/  LOP3.LUT R12, R12, R5, RZ, 0xc0, !PT ;  /* 0x000000050c0c7212 */ /* 0x000fc600078ec0ff */
[----:B------:R-:W-:Y:S01]  /*23b0*/  IMAD.MOV R2, RZ, RZ, -R7 ;  /* 0x000000ffff027224 */ /* 0x000fe200078e0a07 */
[----:B------:R-:W-:-:S04]  /*23c0*/  SHF.R.U32.HI R12, RZ, R11, R12 ;  /* 0x0000000bff0c7219 */ /* 0x000fc8000001160c */
[----:B------:R-:W-:Y:S02]  /*23d0*/  LOP3.LUT P1, RZ, R2, R11, R5, 0xf8, !PT ;  /* 0x0000000b02ff7212 */ /* 0x000fe4000782f805 */
[C---:B------:R-:W-:Y:S02]  /*23e0*/  LOP3.LUT P0, RZ, R12.reuse, 0x1, RZ, 0xc0, !PT ;  /* 0x000000010cff7812 */ /* 0x040fe4000780c0ff */
[----:B------:R-:W-:-:S04]  /*23f0*/  LOP3.LUT P2, RZ, R12, 0x2, RZ, 0xc0, !PT ;  /* 0x000000020cff7812 */ /* 0x000fc8000784c0ff */
[----:B------:R-:W-:Y:S02]  /*2400*/  PLOP3.LUT P0, PT, P0, P1, P2, 0xe0, 0x0 ;  /* 0x000000000000781c */ /* 0x000fe40000703c20 */
[----:B------:R-:W-:Y:S02]  /*2410*/  LOP3.LUT P1, RZ, R0, 0x7fffff, RZ, 0xc0, !PT ;  /* 0x007fffff00ff7812 */ /* 0x000fe4000782c0ff */
[----:B------:R-:W-:-:S04]  /*2420*/  SEL R2, RZ, 0x1, !P0 ;  /* 0x00000001ff027807 */ /* 0x000fc80004000000 */
[----:B------:R-:W-:-:S04]  /*2430*/  IADD3 R2, PT, PT, -R2, RZ, RZ ;  /* 0x000000ff02027210 */ /* 0x000fc80007ffe1ff */
[----:B------:R-:W-:Y:S01]  /*2440*/  ISETP.GE.AND P0, PT, R2, RZ, PT ;  /* 0x000000ff0200720c */ /* 0x000fe20003f06270 */
[----:B------:R-:W-:-:S05]  /*2450*/  VIADD R2, R9, 0xffffff04 ;  /* 0xffffff0409027836 */ /* 0x000fca0000000000 */
[----:B------:R-:W-:-:S07]  /*2460*/  SHF.R.U32.HI R5, RZ, R2, R5 ;  /* 0x00000002ff057219 */ /* 0x000fce0000011605 */
[----:B------:R-:W-:-:S05]  /*2470*/  @!P0 IADD3 R5, PT, PT, R5, 0x1, RZ ;  /* 0x0000000105058810 */ /* 0x000fca0007ffe0ff */
[----:B------:R-:W-:-:S05]  /*2480*/  @!P1 IMAD.SHL.U32 R5, R5, 0x2, RZ ;  /* 0x0000000205059824 */ /* 0x000fca00078e00ff */
[----:B------:R-:W-:Y:S01]  /*2490*/  LOP3.LUT R5, R5, 0x80000000, R0, 0xf8, !PT ;  /* 0x8000000005057812 */ /* 0x000fe200078ef800 */
[----:B------:R-:W-:Y:S06]  /*24a0*/  BRA `(.L_x_58) ;  /* 0x0000000000047947 */ /* 0x000fec0003800000 */
.L_x_59:
[----:B------:R0:W1:Y:S02]  /*24b0*/  MUFU.RCP R5, R0 ;  /* 0x0000000000057308 */ /* 0x0000640000001000 */
.L_x_58:
[----:B------:R-:W-:Y:S05]  /*24c0*/  BSYNC.RECONVERGENT B1 ;  /* 0x0000000000017941 */ /* 0x000fea0003800200 */
.L_x_56:
[----:B------:R-:W-:-:S04]  /*24d0*/  MOV R9, 0x0 ;  /* 0x0000000000097802 */ /* 0x000fc80000000f00 */
[----:B01----:R-:W-:Y:S05]  /*24e0*/  RET.REL.NODEC R8 `(_Z29safe_softmax_f32_f32_optimizeILi8EEvPKfiiPf) ;  /* 0xffffffd808c47950 */ /* 0x003fea0003c3ffff */
.L_x_60:
        /* <DEDUP_REMOVED lines=9> */
.L_x_94:


//--------------------- .text._Z26safe_softmax_f32_f32_naiveILi8EEvPKfiiPf --------------------------
	.section	.text._Z26safe_softmax_f32_f32_naiveILi8EEvPKfiiPf,"ax",@progbits
	.align	128
        .global         _Z26safe_softmax_f32_f32_naiveILi8EEvPKfiiPf
        .type           _Z26safe_softmax_f32_f32_naiveILi8EEvPKfiiPf,@function
        .size           _Z26safe_softmax_f32_f32_naiveILi8EEvPKfiiPf,(.L_x_95 - _Z26safe_softmax_f32_f32_naiveILi8EEvPKfiiPf)
        .other          _Z26safe_softmax_f32_f32_naiveILi8EEvPKfiiPf,@"STO_CUDA_ENTRY STV_DEFAULT"
_Z26safe_softmax_f32_f32_naiveILi8EEvPKfiiPf:
.text._Z26safe_softmax_f32_f32_naiveILi8EEvPKfiiPf:
        /* <DEDUP_REMOVED lines=11> */
[----:B------:R-:W-:Y:S01]  /*00b0*/  MOV R0, 0xff7fffff ;  /* 0xff7fffff00007802 */ /* 0x000fe20000000f00 */
[----:B------:R-:W1:Y:S01]  /*00c0*/  LDCU.64 UR8, c[0x0][0x358] ;  /* 0x00006b00ff0877ac */ /* 0x000e620008000a00 */
[----:B0-----:R-:W-:-:S13]  /*00d0*/  ISETP.GE.AND P0, PT, R7, UR4, PT ;  /* 0x0000000407007c0c */ /* 0x001fda000bf06270 */
[----:B-1----:R-:W-:Y:S05]  /*00e0*/  @P0 BRA `(.L_x_62) ;  /* 0x00000004009c0947 */ /* 0x002fea0003800000 */
[-C--:B------:R-:W-:Y:S01]  /*00f0*/  LOP3.LUT R0, RZ, R7.reuse, RZ, 0x33, !PT ;  /* 0x00000007ff007212 */ /* 0x080fe200078e33ff */
[----:B------:R-:W-:Y:S01]  /*0100*/  BSSY.RECONVERGENT B1, `(.L_x_63) ;  /* 0x000002f000017945 */ /* 0x000fe20003800200 */
[----:B------:R-:W-:Y:S02]  /*0110*/  MOV R9, R7 ;  /* 0x0000000700097202 */ /* 0x000fe40000000f00 */
[----:B------:R-:W-:-:S04]  /*0120*/  IADD3 R0, PT, PT, R0, UR4, RZ ;  /* 0x0000000400007c10 */ /* 0x000fc8000fffe0ff */
[C---:B------:R-:W-:Y:S02]  /*0130*/  ISETP.GE.U32.AND P0, PT, R0.reuse, 0x1e0, PT ;  /* 0x000001e00000780c */ /* 0x040fe40003f06070 */
[----:B------:R-:W-:Y:S02]  /*0140*/  LEA.HI R8, R0, 0x1, RZ, 0x1b ;  /* 0x0000000100087811 */ /* 0x000fe400078fd8ff */
[----:B------:R-:W-:Y:S02]  /*0150*/  MOV R0, 0xff7fffff ;  /* 0xff7fffff00007802 */ /* 0x000fe40000000f00 */
[----:B------:R-:W-:-:S04]  /*0160*/  LOP3.LUT R24, R8, 0xf, RZ, 0xc0, !PT ;  /* 0x0000000f08187812 */ /* 0x000fc800078ec0ff */
[----:B------:R-:W-:-:S03]  /*0170*/  ISETP.NE.AND P1, PT, R24, RZ, PT ;  /* 0x000000ff1800720c */ /* 0x000fc60003f25270 */
[----:B------:R-:W-:Y:S10]  /*0180*/  @!P0 BRA `(.L_x_64) ;  /* 0x0000000000988947 */ /* 0x000ff40003800000 */
[----:B------:R-:W0:Y:S01]  /*0190*/  LDC.64 R2, c[0x0][0x380] ;  /* 0x0000e000ff027b82 */ /* 0x000e220000000a00 */
[----:B------:R-:W-:Y:S01]  /*01a0*/  LOP3.LUT R12, R8, 0xffffff0, RZ, 0xc0, !PT ;  /* 0x0ffffff0080c7812 */ /* 0x000fe200078ec0ff */
[----:B------:R-:W-:Y:S01]  /*01b0*/  IMAD R11, R6, UR4, R7 ;  /* 0x00000004060b7c24 */ /* 0x000fe2000f8e0207 */
[----:B------:R-:W-:Y:S02]  /*01c0*/  MOV R0, 0xff7fffff ;  /* 0xff7fffff00007802 */ /* 0x000fe40000000f00 */
[----:B------:R-:W-:Y:S02]  /*01d0*/  MOV R9, R7 ;  /* 0x0000000700097202 */ /* 0x000fe40000000f00 */
[----:B------:R-:W-:Y:S02]  /*01e0*/  IADD3 R12, PT, PT, -R12, RZ, RZ ;  /* 0x000000ff0c0c7210 */ /* 0x000fe40007ffe1ff */
[----:B0-----:R-:W-:-:S04]  /*01f0*/  IADD3 R2, P0, PT, R2, 0x400, RZ ;  /* 0x0000040002027810 */ /* 0x001fc80007f1e0ff */
[----:B------:R-:W-:-:S09]  /*0200*/  IADD3.X R3, PT, PT, RZ, R3, RZ, P0, !PT ;  /* 0x00000003ff037210 */ /* 0x000fd200007fe4ff */
.L_x_65:
[----:B------:R-:W-:-:S05]  /*0210*/  IMAD.WIDE R4, R11, 0x4, R2 ;  /* 0x000000040b047825 */ /* 0x000fca00078e0202 */
[----:B------:R-:W2:Y:S04]  /*0220*/  LDG.E.CONSTANT R21, desc[UR8][R4.64+-0x400] ;  /* 0xfffc000804157981 */ /* 0x000ea8000c1e9900 */
[----:B------:R-:W2:Y:S04]  /*0230*/  LDG.E.CONSTANT R20, desc[UR8][R4.64+-0x380] ;  /* 0xfffc800804147981 */ /* 0x000ea8000c1e9900 */
[----:B------:R-:W3:Y:S04]  /*0240*/  LDG.E.CONSTANT R25, desc[UR8][R4.64+-0x300] ;  /* 0xfffd000804197981 */ /* 0x000ee8000c1e9900 */
[----:B------:R-:W3:Y:S04]  /*0250*/  LDG.E.CONSTANT R26, desc[UR8][R4.64+-0x280] ;  /* 0xfffd8008041a7981 */ /* 0x000ee8000c1e9900 */
[----:B------:R-:W4:Y:S04]  /*0260*/  LDG.E.CONSTANT R18, desc[UR8][R4.64+-0x200] ;  /* 0xfffe000804127981 */ /* 0x000f28000c1e9900 */
[----:B------:R-:W4:Y:S04]  /*0270*/  LDG.E.CONSTANT R19, desc[UR8][R4.64+-0x180] ;  /* 0xfffe800804137981 */ /* 0x000f28000c1e9900 */
[----:B------:R-:W5:Y:S04]  /*0280*/  LDG.E.CONSTANT R17, desc[UR8][R4.64+-0x100] ;  /* 0xffff000804117981 */ /* 0x000f68000c1e9900 */
[----:B------:R-:W5:Y:S04]  /*0290*/  LDG.E.CONSTANT R16, desc[UR8][R4.64+-0x80] ;  /* 0xffff800804107981 */ /* 0x000f68000c1e9900 */
[----:B------:R-:W5:Y:S04]  /*02a0*/  LDG.E.CONSTANT R15, desc[UR8][R4.64] ;  /* 0x00000008040f7981 */ /* 0x000f68000c1e9900 */
[----:B------:R-:W5:Y:S04]  /*02b0*/  LDG.E.CONSTANT R14, desc[UR8][R4.64+0x80] ;  /* 0x00008008040e7981 */ /* 0x000f68000c1e9900 */
[----:B------:R-:W5:Y:S04]  /*02c0*/  LDG.E.CONSTANT R13, desc[UR8][R4.64+0x100] ;  /* 0x00010008040d7981 */ /* 0x000f68000c1e9900 */
[----:B------:R-:W5:Y:S04]  /*02d0*/  LDG.E.CONSTANT R10, desc[UR8][R4.64+0x180] ;  /* 0x00018008040a7981 */ /* 0x000f68000c1e9900 */
[----:B------:R-:W5:Y:S01]  /*02e0*/  LDG.E.CONSTANT R23, desc[UR8][R4.64+0x380] ;  /* 0x0003800804177981 */ /* 0x000f62000c1e9900 */
[----:B--2---:R-:W-:-:S03]  /*02f0*/  FMNMX3 R22, R0, R21, R20, !PT ;  /* 0x0000001500167276 */ /* 0x004fc60007800014 */
[----:B------:R-:W2:Y:S04]  /*0300*/  LDG.E.CONSTANT R21, desc[UR8][R4.64+0x200] ;  /* 0x0002000804157981 */ /* 0x000ea8000c1e9900 */
[----:B------:R-:W2:Y:S04]  /*0310*/  LDG.E.CONSTANT R20, desc[UR8][R4.64+0x280] ;  /* 0x0002800804147981 */ /* 0x000ea8000c1e9900 */
[----:B------:R-:W2:Y:S01]  /*0320*/  LDG.E.CONSTANT R0, desc[UR8][R4.64+0x300] ;  /* 0x0003000804007981 */ /* 0x000ea2000c1e9900 */
[----:B---3--:R-:W-:Y:S02]  /*0330*/  FMNMX3 R22, R22, R25, R26, !PT ;  /* 0x0000001916167276 */ /* 0x008fe4000780001a */
[----:B------:R-:W-:-:S02]  /*0340*/  IADD3 R12, PT, PT, R12, 0x10, RZ ;  /* 0x000000100c0c7810 */ /* 0x000fc40007ffe0ff */
[----:B----4-:R-:W-:Y:S02]  /*0350*/  FMNMX3 R18, R22, R18, R19, !PT ;  /* 0x0000001216127276 */ /* 0x010fe40007800013 */
[----:B------:R-:W-:Y:S02]  /*0360*/  ISETP.NE.AND P0, PT, R12, RZ, PT ;  /* 0x000000ff0c00720c */ /* 0x000fe40003f05270 */
[----:B-----5:R-:W-:-:S04]  /*0370*/  FMNMX3 R16, R18, R17, R16, !PT ;  /* 0x0000001112107276 */ /* 0x020fc80007800010 */
[----:B------:R-:W-:-:S04]  /*0380*/  FMNMX3 R14, R16, R15, R14, !PT ;  /* 0x0000000f100e7276 */ /* 0x000fc8000780000e */
[----:B------:R-:W-:Y:S02]  /*0390*/  FMNMX3 R10, R14, R13, R10, !PT ;  /* 0x0000000d0e0a7276 */ /* 0x000fe4000780000a */
[----:B------:R-:W-:Y:S02]  /*03a0*/  IADD3 R9, PT, PT, R9, 0x200, RZ ;  /* 0x0000020009097810 */ /* 0x000fe40007ffe0ff */
[----:B------:R-:W-:Y:S02]  /*03b0*/  IADD3 R11, PT, PT, R11, 0x200, RZ ;  /* 0x000002000b0b7810 */ /* 0x000fe40007ffe0ff */
[----:B--2---:R-:W-:-:S04]  /*03c0*/  FMNMX3 R10, R10, R21, R20, !PT ;  /* 0x000000150a0a7276 */ /* 0x004fc80007800014 */
[----:B------:R-:W-:Y:S01]  /*03d0*/  FMNMX3 R0, R10, R0, R23, !PT ;  /* 0x000000000a007276 */ /* 0x000fe20007800017 */
[----:B------:R-:W-:Y:S06]  /*03e0*/  @P0 BRA `(.L_x_65) ;  /* 0xfffffffc00880947 */ /* 0x000fec000383ffff */
.L_x_64:
[----:B------:R-:W-:Y:S05]  /*03f0*/  BSYNC.RECONVERGENT B1 ;  /* 0x0000000000017941 */ /* 0x000fea0003800200 */
.L_x_63:
[----:B------:R-:W-:Y:S05]  /*0400*/  @!P1 BRA `(.L_x_62) ;  /* 0x0000000000d49947 */ /* 0x000fea0003800000 */
[----:B------:R-:W-:Y:S01]  /*0410*/  ISETP.GE.U32.AND P0, PT, R24, 0x8, PT ;  /* 0x000000081800780c */ /* 0x000fe20003f06070 */
[----:B------:R-:W-:Y:S01]  /*0420*/  BSSY.RECONVERGENT B1, `(.L_x_66) ;  /* 0x0000015000017945 */ /* 0x000fe20003800200 */
[----:B------:R-:W-:-:S04]  /*0430*/  LOP3.LUT R16, R8, 0x7, RZ, 0xc0, !PT ;  /* 0x0000000708107812 */ /* 0x000fc800078ec0ff */
[----:B------:R-:W-:-:S07]  /*0440*/  ISETP.NE.AND P1, PT, R16, RZ, PT ;  /* 0x000000ff1000720c */ /* 0x000fce0003f25270 */
[----:B------:R-:W-:Y:S06]  /*0450*/  @!P0 BRA `(.L_x_67) ;  /* 0x0000000000448947 */ /* 0x000fec0003800000 */
[----:B------:R-:W0:Y:S01]  /*0460*/  LDC.64 R2, c[0x0][0x380] ;  /* 0x0000e000ff027b82 */ /* 0x000e220000000a00 */
[----:B------:R-:W1:Y:S02]  /*0470*/  LDCU UR5, c[0x0][0x38c] ;  /* 0x00007180ff0577ac */ /* 0x000e640008000800 */
[----:B-1----:R-:W-:-:S04]  /*0480*/  IMAD R5, R6, UR5, R9 ;  /* 0x0000000506057c24 */ /* 0x002fc8000f8e0209 */
[----:B0-----:R-:W-:-:S05]  /*0490*/  IMAD.WIDE R2, R5, 0x4, R2 ;  /* 0x0000000405027825 */ /* 0x001fca00078e0202 */
[----:B------:R-:W2:Y:S04]  /*04a0*/  LDG.E.CONSTANT R5, desc[UR8][R2.64] ;  /* 0x0000000802057981 */ /* 0x000ea8000c1e9900 */
[----:B------:R-:W2:Y:S04]  /*04b0*/  LDG.E.CONSTANT R4, desc[UR8][R2.64+0x80] ;  /* 0x0000800802047981 */ /* 0x000ea8000c1e9900 */
[----:B------:R-:W3:Y:S04]  /*04c0*/  LDG.E.CONSTANT R11, desc[UR8][R2.64+0x100] ;  /* 0x00010008020b7981 */ /* 0x000ee8000c1e9900 */
[----:B------:R-:W3:Y:S04]  /*04d0*/  LDG.E.CONSTANT R10, desc[UR8][R2.64+0x180] ;  /* 0x00018008020a7981 */ /* 0x000ee8000c1e9900 */
[----:B------:R-:W4:Y:S04]  /*04e0*/  LDG.E.CONSTANT R13, desc[UR8][R2.64+0x200] ;  /* 0x00020008020d7981 */ /* 0x000f28000c1e9900 */
[----:B------:R-:W4:Y:S04]  /*04f0*/  LDG.E.CONSTANT R12, desc[UR8][R2.64+0x280] ;  /* 0x00028008020c7981 */ /* 0x000f28000c1e9900 */
[----:B------:R-:W5:Y:S04]  /*0500*/  LDG.E.CONSTANT R15, desc[UR8][R2.64+0x300] ;  /* 0x00030008020f7981 */ /* 0x000f68000c1e9900 */
[----:B------:R-:W5:Y:S01]  /*0510*/  LDG.E.CONSTANT R14, desc[UR8][R2.64+0x380] ;  /* 0x00038008020e7981 */ /* 0x000f62000c1e9900 */
[----:B------:R-:W-:-:S02]  /*0520*/  IADD3 R9, PT, PT, R9, 0x100, RZ ;  /* 0x0000010009097810 */ /* 0x000fc40007ffe0ff */
[----:B--2---:R-:W-:-:S04]  /*0530*/  FMNMX3 R4, R0, R5, R4, !PT ;  /* 0x0000000500047276 */ /* 0x004fc80007800004 */
[----:B---3--:R-:W-:-:S04]  /*0540*/  FMNMX3 R4, R4, R11, R10, !PT ;  /* 0x0000000b04047276 */ /* 0x008fc8000780000a */
[----:B----4-:R-:W-:-:S04]  /*0550*/  FMNMX3 R4, R4, R13, R12, !PT ;  /* 0x0000000d04047276 */ /* 0x010fc8000780000c */
[----:B-----5:R-:W-:-:S07]  /*0560*/  FMNMX3 R0, R4, R15, R14, !PT ;  /* 0x0000000f04007276 */ /* 0x020fce000780000e */
.L_x_67:
[----:B------:R-:W-:Y:S05]  /*0570*/  BSYNC.RECONVERGENT B1 ;  /* 0x0000000000017941 */ /* 0x000fea0003800200 */
.L_x_66:
        /* <DEDUP_REMOVED lines=13> */
[----:B------:R-:W3:Y:S01]  /*0650*/  LDG.E.CONSTANT R10, desc[UR8][R2.64+0x180] ;  /* 0x00018008020a7981 */ /* 0x000ee2000c1e9900 */
[----:B------:R-:W-:-:S02]  /*0660*/  IADD3 R9, PT, PT, R9, 0x80, RZ ;  /* 0x0000008009097810 */ /* 0x000fc40007ffe0ff */
[----:B--2---:R-:W-:-:S04]  /*0670*/  FMNMX3 R0, R0, R5, R4, !PT ;  /* 0x0000000500007276 */ /* 0x004fc80007800004 */
[----:B---3--:R-:W-:-:S07]  /*0680*/  FMNMX3 R0, R0, R11, R10, !PT ;  /* 0x0000000b00007276 */ /* 0x008fce000780000a */
.L_x_69:
[----:B------:R-:W-:Y:S05]  /*0690*/  BSYNC.RECONVERGENT B1 ;  /* 0x0000000000017941 */ /* 0x000fea0003800200 */
.L_x_68:
[----:B------:R-:W-:Y:S05]  /*06a0*/  @!P1 BRA `(.L_x_62) ;  /* 0x00000000002c9947 */ /* 0x000fea0003800000 */
[----:B------:R-:W0:Y:S01]  /*06b0*/  LDC.64 R4, c[0x0][0x380] ;  /* 0x0000e000ff047b82 */ /* 0x000e220000000a00 */
[----:B------:R-:W1:Y:S01]  /*06c0*/  LDCU UR5, c[0x0][0x38c] ;  /* 0x00007180ff0577ac */ /* 0x000e620008000800 */
[----:B------:R-:W-:Y:S01]  /*06d0*/  IADD3 R8, PT, PT, -R8, RZ, RZ ;  /* 0x000000ff08087210 */ /* 0x000fe20007ffe1ff */
[----:B-1----:R-:W-:-:S07]  /*06e0*/  IMAD R9, R6, UR5, R9 ;  /* 0x0000000506097c24 */ /* 0x002fce000f8e0209 */
.L_x_70:
[----:B0-----:R-:W-:-:S06]  /*06f0*/  IMAD.WIDE R2, R9, 0x4, R4 ;  /* 0x0000000409027825 */ /* 0x001fcc00078e0204 */
[----:B------:R-:W2:Y:S01]  /*0700*/  LDG.E.CONSTANT R3, desc[UR8][R2.64] ;  /* 0x0000000802037981 */ /* 0x000ea2000c1e9900 */
[----:B------:R-:W-:Y:S02]  /*0710*/  IADD3 R8, PT, PT, R8, 0x1, RZ ;  /* 0x0000000108087810 */ /* 0x000fe40007ffe0ff */
[----:B------:R-:W-:Y:S02]  /*0720*/  IADD3 R9, PT, PT, R9, 0x20, RZ ;  /* 0x0000002009097810 */ /* 0x000fe40007ffe0ff */
[----:B------:R-:W-:Y:S02]  /*0730*/  ISETP.NE.AND P0, PT, R8, RZ, PT ;  /* 0x000000ff0800720c */ /* 0x000fe40003f05270 */
[----:B--2---:R-:W-:-:S11]  /*0740*/  FMNMX R0, R3, R0, !PT ;  /* 0x0000000003007209 */ /* 0x004fd60007800000 */
[----:B------:R-:W-:Y:S05]  /*0750*/  @P0 BRA `(.L_x_70) ;  /* 0xfffffffc00e40947 */ /* 0x000fea000383ffff */
.L_x_62:
[----:B------:R-:W-:Y:S05]  /*0760*/  BSYNC.RECONVERGENT B0 ;  /* 0x0000000000007941 */ /* 0x000fea0003800200 */
.L_x_61:
[----:B------:R-:W0:Y:S01]  /*0770*/  SHFL.BFLY PT, R3, R0, 0x10, 0x1f ;  /* 0x0e001f0000037f89 */ /* 0x000e2200000e0000 */
[----:B------:R-:W1:Y:S01]  /*0780*/  LDCU UR4, c[0x0][0x38c] ;  /* 0x00007180ff0477ac */ /* 0x000e620008000800 */
[----:B------:R-:W-:Y:S01]  /*0790*/  BSSY.RECONVERGENT B0, `(.L_x_71) ;  /* 0x0000130000007945 */ /* 0x000fe20003800200 */
[----:B------:R-:W-:Y:S01]  /*07a0*/  HFMA2 R12, -RZ, RZ, 0, 0 ;  /* 0x00000000ff0c7431 */ /* 0x000fe200000001ff */
[----:B-1----:R-:W-:Y:S02]  /*07b0*/  ISETP.GE.AND P0, PT, R7, UR4, PT ;  /* 0x0000000407007c0c */ /* 0x002fe4000bf06270 */
[----:B0-----:R-:W-:-:S05]  /*07c0*/  FMNMX R3, R3, R0, !PT ;  /* 0x0000000003037209 */ /* 0x001fca0007800000 */
[----:B------:R-:W0:Y:S02]  /*07d0*/  SHFL.BFLY PT, R2, R3, 0x8, 0x1f ;  /* 0x0d001f0003027f89 */ /* 0x000e2400000e0000 */
[----:B0-----:R-:W-:-:S05]  /*07e0*/  FMNMX R2, R3, R2, !PT ;  /* 0x0000000203027209 */ /* 0x001fca0007800000 */
[----:B------:R-:W0:Y:S02]  /*07f0*/  SHFL.BFLY PT, R5, R2, 0x4, 0x1f ;  /* 0x0c801f0002057f89 */ /* 0x000e2400000e0000 */
[----:B0-----:R-:W-:-:S05]  /*0800*/  FMNMX R5, R2, R5, !PT ;  /* 0x0000000502057209 */ /* 0x001fca0007800000 */
[----:B------:R-:W0:Y:S02]  /*0810*/  SHFL.BFLY PT, R4, R5, 0x2, 0x1f ;  /* 0x0c401f0005047f89 */ /* 0x000e2400000e0000 */
[----:B0-----:R-:W-:-:S05]  /*0820*/  FMNMX R4, R5, R4, !PT ;  /* 0x0000000405047209 */ /* 0x001fca0007800000 */
[----:B------:R-:W0:Y:S02]  /*0830*/  SHFL.BFLY PT, R9, R4, 0x1, 0x1f ;  /* 0x0c201f0004097f89 */ /* 0x000e2400000e0000 */
[----:B0-----:R-:W-:Y:S01]  /*0840*/  FMNMX R8, R4, R9, !PT ;  /* 0x0000000904087209 */ /* 0x001fe20007800000 */
[----:B------:R-:W-:Y:S06]  /*0850*/  @P0 BRA `(.L_x_72) ;  /* 0x00000010008c0947 */ /* 0x000fec0003800000 */
[-C--:B------:R-:W-:Y:S01]  /*0860*/  LOP3.LUT R0, RZ, R7.reuse, RZ, 0x33, !PT ;  /* 0x00000007ff007212 */ /* 0x080fe200078e33ff */
[----:B------:R-:W-:Y:S01]  /*0870*/  BSSY.RECONVERGENT B1, `(.L_x_73) ;  /* 0x0000097000017945 */ /* 0x000fe20003800200 */
[----:B------:R-:W-:Y:S02]  /*0880*/  MOV R12, RZ ;  /* 0x000000ff000c7202 */ /* 0x000fe40000000f00 */
[----:B------:R-:W-:Y:S02]  /*0890*/  IADD3 R2, PT, PT, R0, UR4, RZ ;  /* 0x0000000400027c10 */ /* 0x000fe4000fffe0ff */
[----:B------:R-:W-:Y:S02]  /*08a0*/  MOV R11, R7 ;  /* 0x00000007000b7202 */ /* 0x000fe40000000f00 */
[C---:B------:R-:W-:Y:S02]  /*08b0*/  ISETP.GE.U32.AND P1, PT, R2.reuse, 0x1e0, PT ;  /* 0x000001e00200780c */ /* 0x040fe40003f26070 */
[----:B------:R-:W-:-:S04]  /*08c0*/  LEA.HI R0, R2, 0x1, RZ, 0x1b ;  /* 0x0000000102007811 */ /* 0x000fc800078fd8ff */
[----:B------:R-:W-:-:S04]  /*08d0*/  LOP3.LUT R20, R0, 0xf, RZ, 0xc0, !PT ;  /* 0x0000000f00147812 */ /* 0x000fc800078ec0ff */
[----:B------:R-:W-:-:S03]  /*08e0*/  ISETP.NE.AND P0, PT, R20, RZ, PT ;  /* 0x000000ff1400720c */ /* 0x000fc60003f05270 */
[----:B------:R-:W-:Y:S10]  /*08f0*/  @!P1 BRA `(.L_x_74) ;  /* 0x0000000800389947 */ /* 0x000ff40003800000 */
[----:B------:R-:W0:Y:S01]  /*0900*/  LDC.64 R2, c[0x0][0x380] ;  /* 0x0000e000ff027b82 */ /* 0x000e220000000a00 */
[----:B------:R-:W-:Y:S01]  /*0910*/  LOP3.LUT R10, R0, 0xffffff0, RZ, 0xc0, !PT ;  /* 0x0ffffff0000a7812 */ /* 0x000fe200078ec0ff */
[----:B------:R-:W-:Y:S01]  /*0920*/  IMAD R9, R6, UR4, R7 ;  /* 0x0000000406097c24 */ /* 0x000fe2000f8e0207 */
[----:B------:R-:W-:Y:S02]  /*0930*/  MOV R12, RZ ;  /* 0x000000ff000c7202 */ /* 0x000fe40000000f00 */
[----:B------:R-:W-:Y:S02]  /*0940*/  MOV R11, R7 ;  /* 0x00000007000b7202 */ /* 0x000fe40000000f00 */
[----:B------:R-:W-:Y:S02]  /*0950*/  IADD3 R10, PT, PT, -R10, RZ, RZ ;  /* 0x000000ff0a0a7210 */ /* 0x000fe40007ffe1ff */
[----:B0-----:R-:W-:-:S04]  /*0960*/  IADD3 R2, P1, PT, R2, 0x400, RZ ;  /* 0x0000040002027810 */ /* 0x001fc80007f3e0ff */
[----:B------:R-:W-:-:S09]  /*0970*/  IADD3.X R3, PT, PT, RZ, R3, RZ, P1, !PT ;  /* 0x00000003ff037210 */ /* 0x000fd20000ffe4ff */
.L_x_75:
        /* <DEDUP_REMOVED lines=12> */
[----:B------:R-:W5:Y:S01]  /*0a40*/  LDG.E.CONSTANT R21, desc[UR8][R4.64+0x180] ;  /* 0x0001800804157981 */ /* 0x000f62000c1e9900 */
[----:B--2---:R-:W-:-:S04]  /*0a50*/  FADD R13, -R8, R13 ;  /* 0x0000000d080d7221 */ /* 0x004fc80000000100 */
[----:B------:R-:W-:Y:S01]  /*0a60*/  FMUL R15, R13, 1.4426950216293334961 ;  /* 0x3fb8aa3b0d0f7820 */ /* 0x000fe20000400000 */
[----:B---3--:R-:W-:-:S04]  /*0a70*/  FADD R17, -R8, R17 ;  /* 0x0000001108117221 */ /* 0x008fc80000000100 */
[----:B------:R-:W-:Y:S01]  /*0a80*/  FSETP.GEU.AND P1, PT, R15, -126, PT ;  /* 0xc2fc00000f00780b */ /* 0x000fe20003f2e000 */
[----:B------:R-:W-:Y:S02]  /*0a90*/  FMUL R28, R17, 1.4426950216293334961 ;  /* 0x3fb8aa3b111c7820 */ /* 0x000fe40000400000 */
[----:B------:R-:W2:Y:S03]  /*0aa0*/  LDG.E.CONSTANT R17, desc[UR8][R4.64+0x200] ;  /* 0x0002000804117981 */ /* 0x000ea6000c1e9900 */
[----:B------:R-:W-:-:S07]  /*0ab0*/  FSETP.GEU.AND P2, PT, R28, -126, PT ;  /* 0xc2fc00001c00780b */ /* 0x000fce0003f4e000 */
[----:B------:R-:W-:-:S04]  /*0ac0*/  @!P1 FMUL R15, R15, 0.5 ;  /* 0x3f0000000f0f9820 */ /* 0x000fc80000400000 */
[----:B------:R0:W1:Y:S02]  /*0ad0*/  MUFU.EX2 R13, R15 ;  /* 0x0000000f000d7308 */ /* 0x0000640000000800 */
[----:B------:R-:W-:-:S06]  /*0ae0*/  @!P2 FMUL R28, R28, 0.5 ;  /* 0x3f0000001c1ca820 */ /* 0x000fcc0000400000 */
[----:B------:R-:W3:Y:S01]  /*0af0*/  MUFU.EX2 R27, R28 ;  /* 0x0000001c001b7308 */ /* 0x000ee20000000800 */
[----:B0-----:R-:W2:Y:S01]  /*0b00*/  LDG.E.CONSTANT R15, desc[UR8][R4.64+0x300] ;  /* 0x00030008040f7981 */ /* 0x001ea2000c1e9900 */
[----:B-1----:R-:W-:-:S04]  /*0b10*/  @!P1 FMUL R13, R13, R13 ;  /* 0x0000000d0d0d9220 */ /* 0x002fc80000400000 */
[----:B------:R-:W-:Y:S02]  /*0b20*/  FADD R12, R13, R12 ;  /* 0x0000000c0d0c7221 */ /* 0x000fe40000000000 */
[----:B------:R-:W2:Y:S01]  /*0b30*/  LDG.E.CONSTANT R13, desc[UR8][R4.64+0x280] ;  /* 0x00028008040d7981 */ /* 0x000ea2000c1e9900 */
[----:B---3--:R-:W-:-:S04]  /*0b40*/  @!P2 FMUL R27, R27, R27 ;  /* 0x0000001b1b1ba220 */ /* 0x008fc80000400000 */
[----:B------:R-:W-:Y:S02]  /*0b50*/  FADD R12, R12, R27 ;  /* 0x0000001b0c0c7221 */ /* 0x000fe40000000000 */
[----:B------:R0:W3:Y:S01]  /*0b60*/  LDG.E.CONSTANT R27, desc[UR8][R4.64+0x380] ;  /* 0x00038008041b7981 */ /* 0x0000e2000c1e9900 */
[----:B----4-:R-:W-:-:S04]  /*0b70*/  FADD R24, -R8, R24 ;  /* 0x0000001808187221 */ /* 0x010fc80000000100 */
[----:B------:R-:W-:-:S05]  /*0b80*/  FMUL R26, R24, 1.4426950216293334961 ;  /* 0x3fb8aa3b181a7820 */ /* 0x000fca0000400000 */
[----:B------:R-:W-:Y:S01]  /*0b90*/  FSETP.GEU.AND P3, PT, R26, -126, PT ;  /* 0xc2fc00001a00780b */ /* 0x000fe20003f6e000 */
[----:B-----5:R-:W-:-:S04]  /*0ba0*/  FADD R22, -R8, R22 ;  /* 0x0000001608167221 */ /* 0x020fc80000000100 */
[----:B------:R-:W-:-:S08]  /*0bb0*/  FMUL R24, R22, 1.4426950216293334961 ;  /* 0x3fb8aa3b16187820 */ /* 0x000fd00000400000 */
[----:B------:R-:W-:Y:S01]  /*0bc0*/  @!P3 FMUL R26, R26, 0.5 ;  /* 0x3f0000001a1ab820 */ /* 0x000fe20000400000 */
[----:B------:R-:W-:Y:S01]  /*0bd0*/  FSETP.GEU.AND P2, PT, R24, -126, PT ;  /* 0xc2fc00001800780b */ /* 0x000fe20003f4e000 */
[----:B------:R-:W-:-:S04]  /*0be0*/  FADD R18, -R8, R18 ;  /* 0x0000001208127221 */ /* 0x000fc80000000100 */
[----:B------:R-:W1:Y:S01]  /*0bf0*/  MUFU.EX2 R26, R26 ;  /* 0x0000001a001a7308 */ /* 0x000e620000000800 */
[----:B------:R-:W-:Y:S01]  /*0c00*/  FMUL R22, R18, 1.4426950216293334961 ;  /* 0x3fb8aa3b12167820 */ /* 0x000fe20000400000 */
[C---:B------:R-:W-:Y:S01]  /*0c10*/  FADD R16, -R8.reuse, R16 ;  /* 0x0000001008107221 */ /* 0x040fe20000000100 */
[C---:B------:R-:W-:Y:S01]  /*0c20*/  FADD R14, -R8.reuse, R14 ;  /* 0x0000000e080e7221 */ /* 0x040fe20000000100 */
[----:B------:R-:W-:Y:S02]  /*0c30*/  FADD R29, -R8, R29 ;  /* 0x0000001d081d7221 */ /* 0x000fe40000000100 */
[----:B------:R-:W-:Y:S01]  /*0c40*/  FSETP.GEU.AND P1, PT, R22, -126, PT ;  /* 0xc2fc00001600780b */ /* 0x000fe20003f2e000 */
[----:B------:R-:W-:Y:S01]  /*0c50*/  FMUL R16, R16, 1.4426950216293334961 ;  /* 0x3fb8aa3b10107820 */ /* 0x000fe20000400000 */
[----:B------:R-:W-:Y:S01]  /*0c60*/  @!P2 FMUL R24, R24, 0.5 ;  /* 0x3f0000001818a820 */ /* 0x000fe20000400000 */
[----:B------:R-:W-:Y:S01]  /*0c70*/  FMUL R14, R14, 1.4426950216293334961 ;  /* 0x3fb8aa3b0e0e7820 */ /* 0x000fe20000400000 */
[----:B------:R-:W-:Y:S01]  /*0c80*/  FMUL R18, R29, 1.4426950216293334961 ;  /* 0x3fb8aa3b1d127820 */ /* 0x000fe20000400000 */
[----:B------:R-:W-:Y:S01]  /*0c90*/  FADD R25, -R8, R25 ;  /* 0x0000001908197221 */ /* 0x000fe20000000100 */
[----:B------:R-:W-:Y:S01]  /*0ca0*/  FSETP.GEU.AND P4, PT, R16, -126, PT ;  /* 0xc2fc00001000780b */ /* 0x000fe20003f8e000 */
[----:B0-----:R-:W0:Y:S01]  /*0cb0*/  MUFU.EX2 R4, R24 ;  /* 0x0000001800047308 */ /* 0x001e220000000800 */
[----:B------:R-:W-:Y:S01]  /*0cc0*/  FSETP.GEU.AND P6, PT, R14, -126, PT ;  /* 0xc2fc00000e00780b */ /* 0x000fe20003fce000 */
[----:B-1----:R-:W-:Y:S01]  /*0cd0*/  @!P3 FMUL R26, R26, R26 ;  /* 0x0000001a1a1ab220 */ /* 0x002fe20000400000 */
[----:B------:R-:W-:-:S03]  /*0ce0*/  FSETP.GEU.AND P5, PT, R18, -126, PT ;  /* 0xc2fc00001200780b */ /* 0x000fc60003fae000 */
[----:B------:R-:W-:Y:S01]  /*0cf0*/  FADD R29, R12, R26 ;  /* 0x0000001a0c1d7221 */ /* 0x000fe20000000000 */
[----:B------:R-:W-:Y:S01]  /*0d00*/  FMUL R12, R25, 1.4426950216293334961 ;  /* 0x3fb8aa3b190c7820 */ /* 0x000fe20000400000 */
[----:B------:R-:W-:Y:S01]  /*0d10*/  @!P1 FMUL R22, R22, 0.5 ;  /* 0x3f00000016169820 */ /* 0x000fe20000400000 */
[----:B------:R-:W-:-:S03]  /*0d20*/  FADD R23, -R8, R23 ;  /* 0x0000001708177221 */ /* 0x000fc60000000100 */
[----:B------:R-:W-:Y:S01]  /*0d30*/  FSETP.GEU.AND P3, PT, R12, -126, PT ;  /* 0xc2fc00000c00780b */ /* 0x000fe20003f6e000 */
[----:B------:R1:W4:Y:S01]  /*0d40*/  MUFU.EX2 R5, R22 ;  /* 0x0000001600057308 */ /* 0x0003220000000800 */
[----:B------:R-:W-:Y:S01]  /*0d50*/  @!P4 FMUL R16, R16, 0.5 ;  /* 0x3f0000001010c820 */ /* 0x000fe20000400000 */
[----:B------:R-:W-:Y:S01]  /*0d60*/  @!P6 FMUL R14, R14, 0.5 ;  /* 0x3f0000000e0ee820 */ /* 0x000fe20000400000 */
[----:B0-----:R-:W-:Y:S01]  /*0d70*/  @!P2 FMUL R4, R4, R4 ;  /* 0x000000040404a220 */ /* 0x001fe20000400000 */
[----:B-1----:R-:W-:-:S04]  /*0d80*/  FMUL R22, R23, 1.4426950216293334961 ;  /* 0x3fb8aa3b17167820 */ /* 0x002fc80000400000 */
[----:B------:R-:W0:Y:S01]  /*0d90*/  MUFU.EX2 R16, R16 ;  /* 0x0000001000107308 */ /* 0x000e220000000800 */
[----:B------:R-:W-:Y:S01]  /*0da0*/  @!P5 FMUL R18, R18, 0.5 ;  /* 0x3f0000001212d820 */ /* 0x000fe20000400000 */
[----:B------:R-:W-:Y:S02]  /*0db0*/  FSETP.GEU.AND P2, PT, R22, -126, PT ;  /* 0xc2fc00001600780b */ /* 0x000fe40003f4e000 */
[----:B------:R-:W-:-:S04]  /*0dc0*/  @!P3 FMUL R12, R12, 0.5 ;  /* 0x3f0000000c0cb820 */ /* 0x000fc80000400000 */
[----:B------:R-:W1:Y:S01]  /*0dd0*/  MUFU.EX2 R14, R14 ;  /* 0x0000000e000e7308 */ /* 0x000e620000000800 */
[C---:B------:R-:W-:Y:S01]  /*0de0*/  FADD R19, -R8.reuse, R19 ;  /* 0x0000001308137221 */ /* 0x040fe20000000100 */
[----:B------:R-:W-:-:S03]  /*0df0*/  FADD R21, -R8, R21 ;  /* 0x0000001508157221 */ /* 0x000fc60000000100 */
[----:B------:R-:W-:-:S03]  /*0e00*/  FMUL R24, R19, 1.4426950216293334961 ;  /* 0x3fb8aa3b13187820 */ /* 0x000fc60000400000 */
[----:B------:R-:W5:Y:S01]  /*0e10*/  MUFU.EX2 R18, R18 ;  /* 0x0000001200127308 */ /* 0x000f620000000800 */
[----:B------:R-:W-:Y:S01]  /*0e20*/  @!P2 FMUL R22, R22, 0.5 ;  /* 0x3f0000001616a820 */ /* 0x000fe20000400000 */
[----:B----4-:R-:W-:Y:S01]  /*0e30*/  @!P1 FMUL R5, R5, R5 ;  /* 0x0000000505059220 */ /* 0x010fe20000400000 */
[----:B------:R-:W-:Y:S01]  /*0e40*/  FMUL R23, R21, 1.4426950216293334961 ;  /* 0x3fb8aa3b15177820 */ /* 0x000fe20000400000 */
[----:B------:R-:W-:-:S04]  /*0e50*/  FSETP.GEU.AND P1, PT, R24, -126, PT ;  /* 0xc2fc00001800780b */ /* 0x000fc80003f2e000 */
[----:B------:R-:W4:Y:S01]  /*0e60*/  MUFU.EX2 R12, R12 ;  /* 0x0000000c000c7308 */ /* 0x000f220000000800 */
[----:B0-----:R-:W-:Y:S01]  /*0e70*/  @!P4 FMUL R16, R16, R16 ;  /* 0x000000101010c220 */ /* 0x001fe20000400000 */
[----:B------:R-:W-:Y:S01]  /*0e80*/  FSETP.GEU.AND P4, PT, R23, -126, PT ;  /* 0xc2fc00001700780b */ /* 0x000fe20003f8e000 */
[----:B-1----:R-:W-:Y:S01]  /*0e90*/  @!P6 FMUL R14, R14, R14 ;  /* 0x0000000e0e0ee220 */ /* 0x002fe20000400000 */
[----:B------:R-:W-:Y:S01]  /*0ea0*/  FADD R26, R29, R4 ;  /* 0x000000041d1a7221 */ /* 0x000fe20000000000 */
[----:B-----5:R-:W-:-:S04]  /*0eb0*/  @!P5 FMUL R18, R18, R18 ;  /* 0x000000121212d220 */ /* 0x020fc80000400000 */
[----:B------:R-:W-:Y:S01]  /*0ec0*/  @!P1 FMUL R24, R24, 0.5 ;  /* 0x3f00000018189820 */ /* 0x000fe20000400000 */
[----:B------:R-:W-:Y:S01]  /*0ed0*/  FADD R5, R26, R5 ;  /* 0x000000051a057221 */ /* 0x000fe20000000000 */
[----:B----4-:R-:W-:Y:S02]  /*0ee0*/  @!P3 FMUL R12, R12, R12 ;  /* 0x0000000c0c0cb220 */ /* 0x010fe40000400000 */
[----:B------:R-:W0:Y:S02]  /*0ef0*/  MUFU.EX2 R21, R24 ;  /* 0x0000001800157308 */ /* 0x000e240000000800 */
[----:B------:R-:W-:Y:S01]  /*0f00*/  @!P4 FMUL R23, R23, 0.5 ;  /* 0x3f0000001717c820 */ /* 0x000fe20000400000 */
[----:B------:R-:W-:-:S04]  /*0f10*/  FADD R5, R5, R16 ;  /* 0x0000001005057221 */ /* 0x000fc80000000000 */
[----:B------:R-:W-:Y:S01]  /*0f20*/  FADD R5, R5, R14 ;  /* 0x0000000e05057221 */ /* 0x000fe20000000000 */
[----:B------:R-:W1:Y:S03]  /*0f30*/  MUFU.EX2 R4, R23 ;  /* 0x0000001700047308 */ /* 0x000e660000000800 */
[----:B------:R-:W-:-:S04]  /*0f40*/  FADD R5, R5, R18 ;  /* 0x0000001205057221 */ /* 0x000fc80000000000 */
[----:B------:R-:W-:Y:S01]  /*0f50*/  FADD R12, R5, R12 ;  /* 0x0000000c050c7221 */ /* 0x000fe20000000000 */
[----:B0-----:R-:W-:Y:S01]  /*0f60*/  @!P1 FMUL R21, R21, R21 ;  /* 0x0000001515159220 */ /* 0x001fe20000400000 */
[----:B------:R-:W-:Y:S01]  /*0f70*/  IADD3 R10, PT, PT, R10, 0x10, RZ ;  /* 0x000000100a0a7810 */ /* 0x000fe20007ffe0ff */
[----:B-1----:R-:W-:-:S03]  /*0f80*/  @!P4 FMUL R4, R4, R4 ;  /* 0x000000040404c220 */ /* 0x002fc60000400000 */
[----:B------:R-:W-:Y:S02]  /*0f90*/  ISETP.NE.AND P1, PT, R10, RZ, PT ;  /* 0x000000ff0a00720c */ /* 0x000fe40003f25270 */
[----:B------:R-:W-:Y:S02]  /*0fa0*/  IADD3 R11, PT, PT, R11, 0x200, RZ ;  /* 0x000002000b0b7810 */ /* 0x000fe40007ffe0ff */
[----:B------:R-:W-:Y:S01]  /*0fb0*/  IADD3 R9, PT, PT, R9, 0x200, RZ ;  /* 0x0000020009097810 */ /* 0x000fe20007ffe0ff */
[----:B--2---:R-:W-:Y:S02]  /*0fc0*/  FADD R19, -R8, R17 ;  /* 0x0000001108137221 */ /* 0x004fe40000000100 */
[----:B------:R-:W0:Y:S02]  /*0fd0*/  MUFU.EX2 R17, R22 ;  /* 0x0000001600117308 */ /* 0x000e240000000800 */
[----:B------:R-:W-:-:S05]  /*0fe0*/  FMUL R19, R19, 1.4426950216293334961 ;  /* 0x3fb8aa3b13137820 */ /* 0x000fca0000400000 */
[----:B------:R-:W-:Y:S01]  /*0ff0*/  FSETP.GEU.AND P6, PT, R19, -126, PT ;  /* 0xc2fc00001300780b */ /* 0x000fe20003fce000 */
[----:B------:R-:W-:-:S04]  /*1000*/  FADD R15, -R8, R15 ;  /* 0x0000000f080f7221 */ /* 0x000fc80000000100 */
[----:B------:R-:W-:Y:S01]  /*1010*/  FMUL R15, R15, 1.4426950216293334961 ;  /* 0x3fb8aa3b0f0f7820 */ /* 0x000fe20000400000 */
[----:B------:R-:W-:-:S04]  /*1020*/  FADD R13, -R8, R13 ;  /* 0x0000000d080d7221 */ /* 0x000fc80000000100 */
[----:B------:R-:W-:Y:S01]  /*1030*/  FMUL R13, R13, 1.4426950216293334961 ;  /* 0x3fb8aa3b0d0d7820 */ /* 0x000fe20000400000 */
[----:B------:R-:W-:Y:S01]  /*1040*/  FSETP.GEU.AND P3, PT, R15, -126, PT ;  /* 0xc2fc00000f00780b */ /* 0x000fe20003f6e000 */
[----:B---3--:R-:W-:-:S03]  /*1050*/  FADD R27, -R8, R27 ;  /* 0x0000001b081b7221 */ /* 0x008fc60000000100 */
[----:B------:R-:W-:Y:S01]  /*1060*/  FSETP.GEU.AND P5, PT, R13, -126, PT ;  /* 0xc2fc00000d00780b */ /* 0x000fe20003fae000 */
[----:B------:R-:W-:Y:S01]  /*1070*/  FMUL R27, R27, 1.4426950216293334961 ;  /* 0x3fb8aa3b1b1b7820 */ /* 0x000fe20000400000 */
[----:B------:R-:W-:Y:S01]  /*1080*/  @!P6 FMUL R19, R19, 0.5 ;  /* 0x3f0000001313e820 */ /* 0x000fe20000400000 */
[----:B0-----:R-:W-:-:S03]  /*1090*/  @!P2 FMUL R17, R17, R17 ;  /* 0x000000111111a220 */ /* 0x001fc60000400000 */
[----:B------:R-:W-:Y:S02]  /*10a0*/  FSETP.GEU.AND P2, PT, R27, -126, PT ;  /* 0xc2fc00001b00780b */ /* 0x000fe40003f4e000 */
[----:B------:R-:W0:Y:S05]  /*10b0*/  MUFU.EX2 R19, R19 ;  /* 0x0000001300137308 */ /* 0x000e2a0000000800 */
[----:B------:R-:W-:Y:S01]  /*10c0*/  @!P5 FMUL R13, R13, 0.5 ;  /* 0x3f0000000d0dd820 */ /* 0x000fe20000400000 */
[----:B------:R-:W-:-:S05]  /*10d0*/  @!P3 FMUL R15, R15, 0.5 ;  /* 0x3f0000000f0fb820 */ /* 0x000fca0000400000 */
[----:B------:R-:W1:Y:S01]  /*10e0*/  MUFU.EX2 R13, R13 ;  /* 0x0000000d000d7308 */ /* 0x000e620000000800 */
[----:B------:R-:W-:Y:S01]  /*10f0*/  FADD R12, R12, R17 ;  /* 0x000000110c0c7221 */ /* 0x000fe20000000000 */
[----:B------:R-:W-:-:S06]  /*1100*/  @!P2 FMUL R27, R27, 0.5 ;  /* 0x3f0000001b1ba820 */ /* 0x000fcc0000400000 */
[----:B------:R-:W2:Y:S01]  /*1110*/  MUFU.EX2 R15, R15 ;  /* 0x0000000f000f7308 */ /* 0x000ea20000000800 */
[----:B------:R-:W-:Y:S01]  /*1120*/  FADD R21, R12, R21 ;  /* 0x000000150c157221 */ /* 0x000fe20000000000 */
[----:B0-----:R-:W-:-:S06]  /*1130*/  @!P6 FMUL R19, R19, R19 ;  /* 0x000000131313e220 */ /* 0x001fcc0000400000 */
[----:B------:R-:W0:Y:S01]  /*1140*/  MUFU.EX2 R5, R27 ;  /* 0x0000001b00057308 */ /* 0x000e220000000800 */
[----:B------:R-:W-:Y:S01]  /*1150*/  FADD R4, R21, R4 ;  /* 0x0000000415047221 */ /* 0x000fe20000000000 */
[----:B-1----:R-:W-:-:S03]  /*1160*/  @!P5 FMUL R13, R13, R13 ;  /* 0x0000000d0d0dd220 */ /* 0x002fc60000400000 */
[----:B------:R-:W-:-:S04]  /*1170*/  FADD R4, R4, R19 ;  /* 0x0000001304047221 */ /* 0x000fc80000000000 */
[----:B------:R-:W-:Y:S01]  /*1180*/  FADD R4, R4, R13 ;  /* 0x0000000d04047221 */ /* 0x000fe20000000000 */
[----:B--2---:R-:W-:-:S04]  /*1190*/  @!P3 FMUL R15, R15, R15 ;  /* 0x0000000f0f0fb220 */ /* 0x004fc80000400000 */
[----:B------:R-:W-:Y:S01]  /*11a0*/  FADD R4, R4, R15 ;  /* 0x0000000f04047221 */ /* 0x000fe20000000000 */
[----:B0-----:R-:W-:-:S04]  /*11b0*/  @!P2 FMUL R5, R5, R5 ;  /* 0x000000050505a220 */ /* 0x001fc80000400000 */
[----:B------:R-:W-:Y:S01]  /*11c0*/  FADD R12, R4, R5 ;  /* 0x00000005040c7221 */ /* 0x000fe20000000000 */
[----:B------:R-:W-:Y:S06]  /*11d0*/  @P1 BRA `(.L_x_75) ;  /* 0xfffffff400e81947 */ /* 0x000fec000383ffff */
.L_x_74:
[----:B------:R-:W-:Y:S05]  /*11e0*/  BSYNC.RECONVERGENT B1 ;  /* 0x0000000000017941 */ /* 0x000fea0003800200 */
.L_x_73:
        /* <DEDUP_REMOVED lines=18> */
[----:B------:R-:W-:Y:S01]  /*1310*/  IADD3 R11, PT, PT, R11, 0x100, RZ ;  /* 0x000001000b0b7810 */ /* 0x000fe20007ffe0ff */
[----:B--2---:R-:W-:-:S04]  /*1320*/  FADD R13, -R8, R13 ;  /* 0x0000000d080d7221 */ /* 0x004fc80000000100 */
[----:B------:R-:W-:Y:S01]  /*1330*/  FMUL R13, R13, 1.4426950216293334961 ;  /* 0x3fb8aa3b0d0d7820 */ /* 0x000fe20000400000 */
[C---:B---3--:R-:W-:Y:S01]  /*1340*/  FADD R15, -R8.reuse, R15 ;  /* 0x0000000f080f7221 */ /* 0x048fe20000000100 */
[----:B----4-:R-:W-:-:S03]  /*1350*/  FADD R17, -R8, R17 ;  /* 0x0000001108117221 */ /* 0x010fc60000000100 */
[----:B------:R-:W-:Y:S01]  /*1360*/  FSETP.GEU.AND P6, PT, R13, -126, PT ;  /* 0xc2fc00000d00780b */ /* 0x000fe20003fce000 */
[----:B------:R-:W-:Y:S01]  /*1370*/  FMUL R15, R15, 1.4426950216293334961 ;  /* 0x3fb8aa3b0f0f7820 */ /* 0x000fe20000400000 */
[----:B------:R-:W-:Y:S01]  /*1380*/  FMUL R17, R17, 1.4426950216293334961 ;  /* 0x3fb8aa3b11117820 */ /* 0x000fe20000400000 */
[----:B-----5:R-:W-:-:S03]  /*1390*/  FADD R19, -R8, R19 ;  /* 0x0000001308137221 */ /* 0x020fc60000000100 */
[----:B------:R-:W-:Y:S01]  /*13a0*/  FSETP.GEU.AND P1, PT, R15, -126, PT ;  /* 0xc2fc00000f00780b */ /* 0x000fe20003f2e000 */
[C---:B------:R-:W-:Y:S01]  /*13b0*/  FADD R21, -R8.reuse, R21 ;  /* 0x0000001508157221 */ /* 0x040fe20000000100 */
[----:B------:R-:W-:Y:S01]  /*13c0*/  FMUL R19, R19, 1.4426950216293334961 ;  /* 0x3fb8aa3b13137820 */ /* 0x000fe20000400000 */
[----:B------:R-:W-:Y:S02]  /*13d0*/  FSETP.GEU.AND P2, PT, R17, -126, PT ;  /* 0xc2fc00001100780b */ /* 0x000fe40003f4e000 */
[----:B------:R-:W-:Y:S01]  /*13e0*/  FMUL R21, R21, 1.4426950216293334961 ;  /* 0x3fb8aa3b15157820 */ /* 0x000fe20000400000 */
[C---:B------:R-:W-:Y:S01]  /*13f0*/  FADD R23, -R8.reuse, R23 ;  /* 0x0000001708177221 */ /* 0x040fe20000000100 */
[----:B------:R-:W-:Y:S01]  /*1400*/  @!P6 FMUL R13, R13, 0.5 ;  /* 0x3f0000000d0de820 */ /* 0x000fe20000400000 */
[----:B------:R-:W-:Y:S01]  /*1410*/  FSETP.GEU.AND P3, PT, R19, -126, PT ;  /* 0xc2fc00001300780b */ /* 0x000fe20003f6e000 */
[----:B------:R-:W-:Y:S01]  /*1420*/  FADD R9, -R8, R9 ;  /* 0x0000000908097221 */ /* 0x000fe20000000100 */
[----:B------:R-:W-:Y:S01]  /*1430*/  FMUL R23, R23, 1.4426950216293334961 ;  /* 0x3fb8aa3b17177820 */ /* 0x000fe20000400000 */
[----:B------:R-:W-:-:S02]  /*1440*/  FSETP.GEU.AND P4, PT, R21, -126, PT ;  /* 0xc2fc00001500780b */ /* 0x000fc40003f8e000 */
[----:B------:R-:W0:Y:S01]  /*1450*/  MUFU.EX2 R13, R13 ;  /* 0x0000000d000d7308 */ /* 0x000e220000000800 */
[----:B------:R-:W-:Y:S01]  /*1460*/  @!P1 FMUL R15, R15, 0.5 ;  /* 0x3f0000000f0f9820 */ /* 0x000fe20000400000 */
[----:B------:R-:W-:Y:S01]  /*1470*/  FMUL R9, R9, 1.4426950216293334961 ;  /* 0x3fb8aa3b09097820 */ /* 0x000fe20000400000 */
[----:B------:R-:W-:Y:S01]  /*1480*/  FSETP.GEU.AND P5, PT, R23, -126, PT ;  /* 0xc2fc00001700780b */ /* 0x000fe20003fae000 */
[----:B------:R-:W-:Y:S01]  /*1490*/  @!P2 FMUL R17, R17, 0.5 ;  /* 0x3f0000001111a820 */ /* 0x000fe20000400000 */
[----:B------:R-:W-:-:S03]  /*14a0*/  FADD R5, -R8, R5 ;  /* 0x0000000508057221 */ /* 0x000fc60000000100 */
[----:B------:R-:W1:Y:S01]  /*14b0*/  MUFU.EX2 R15, R15 ;  /* 0x0000000f000f7308 */ /* 0x000e620000000800 */
[----:B------:R-:W-:Y:S01]  /*14c0*/  @!P3 FMUL R19, R19, 0.5 ;  /* 0x3f0000001313b820 */ /* 0x000fe20000400000 */
[----:B------:R-:W-:Y:S01]  /*14d0*/  FMUL R5, R5, 1.4426950216293334961 ;  /* 0x3fb8aa3b05057820 */ /* 0x000fe20000400000 */
[----:B------:R-:W-:-:S05]  /*14e0*/  @!P4 FMUL R21, R21, 0.5 ;  /* 0x3f0000001515c820 */ /* 0x000fca0000400000 */
[----:B------:R-:W2:Y:S01]  /*14f0*/  MUFU.EX2 R17, R17 ;  /* 0x0000001100117308 */ /* 0x000ea20000000800 */
[----:B0-----:R-:W-:Y:S01]  /*1500*/  @!P6 FMUL R13, R13, R13 ;  /* 0x0000000d0d0de220 */ /* 0x001fe20000400000 */
[----:B------:R-:W-:Y:S01]  /*1510*/  FSETP.GEU.AND P6, PT, R9, -126, PT ;  /* 0xc2fc00000900780b */ /* 0x000fe20003fce000 */
[----:B------:R-:W-:Y:S02]  /*1520*/  @!P5 FMUL R23, R23, 0.5 ;  /* 0x3f0000001717d820 */ /* 0x000fe40000400000 */
[----:B------:R-:W-:-:S03]  /*1530*/  FADD R12, R12, R13 ;  /* 0x0000000d0c0c7221 */ /* 0x000fc60000000000 */
[----:B------:R-:W0:Y:S01]  /*1540*/  MUFU.EX2 R19, R19 ;  /* 0x0000001300137308 */ /* 0x000e220000000800 */
[----:B-1----:R-:W-:Y:S01]  /*1550*/  @!P1 FMUL R15, R15, R15 ;  /* 0x0000000f0f0f9220 */ /* 0x002fe20000400000 */
[----:B------:R-:W-:-:S03]  /*1560*/  FSETP.GEU.AND P1, PT, R5, -126, PT ;  /* 0xc2fc00000500780b */ /* 0x000fc60003f2e000 */
[----:B------:R-:W-:Y:S02]  /*1570*/  FADD R12, R12, R15 ;  /* 0x0000000f0c0c7221 */ /* 0x000fe40000000000 */
[----:B------:R-:W-:Y:S01]  /*1580*/  @!P6 FMUL R9, R9, 0.5 ;  /* 0x3f0000000909e820 */ /* 0x000fe20000400000 */
[----:B------:R-:W1:Y:S01]  /*1590*/  MUFU.EX2 R21, R21 ;  /* 0x0000001500157308 */ /* 0x000e620000000800 */
[----:B--2---:R-:W-:-:S04]  /*15a0*/  @!P2 FMUL R17, R17, R17 ;  /* 0x000000111111a220 */ /* 0x004fc80000400000 */
[----:B------:R-:W-:Y:S02]  /*15b0*/  FADD R12, R12, R17 ;  /* 0x000000110c0c7221 */ /* 0x000fe40000000000 */
[----:B------:R-:W-:Y:S01]  /*15c0*/  @!P1 FMUL R5, R5, 0.5 ;  /* 0x3f00000005059820 */ /* 0x000fe20000400000 */
[----:B------:R-:W2:Y:S01]  /*15d0*/  MUFU.EX2 R23, R23 ;  /* 0x0000001700177308 */ /* 0x000ea20000000800 */
[----:B0-----:R-:W-:-:S04]  /*15e0*/  @!P3 FMUL R19, R19, R19 ;  /* 0x000000131313b220 */ /* 0x001fc80000400000 */
[----:B------:R-:W-:-:S03]  /*15f0*/  FADD R12, R12, R19 ;  /* 0x000000130c0c7221 */ /* 0x000fc60000000000 */
[----:B------:R-:W0:Y:S01]  /*1600*/  MUFU.EX2 R9, R9 ;  /* 0x0000000900097308 */ /* 0x000e220000000800 */
[----:B-1----:R-:W-:-:S04]  /*1610*/  @!P4 FMUL R21, R21, R21 ;  /* 0x000000151515c220 */ /* 0x002fc80000400000 */
[----:B------:R-:W-:-:S03]  /*1620*/  FADD R12, R12, R21 ;  /* 0x000000150c0c7221 */ /* 0x000fc60000000000 */
[----:B------:R-:W1:Y:S01]  /*1630*/  MUFU.EX2 R3, R5 ;  /* 0x0000000500037308 */ /* 0x000e620000000800 */
[----:B--2---:R-:W-:-:S04]  /*1640*/  @!P5 FMUL R23, R23, R23 ;  /* 0x000000171717d220 */ /* 0x004fc80000400000 */
[----:B------:R-:W-:Y:S01]  /*1650*/  FADD R12, R12, R23 ;  /* 0x000000170c0c7221 */ /* 0x000fe20000000000 */
[----:B0-----:R-:W-:-:S04]  /*1660*/  @!P6 FMUL R9, R9, R9 ;  /* 0x000000090909e220 */ /* 0x001fc80000400000 */
[----:B------:R-:W-:Y:S01]  /*1670*/  FADD R12, R12, R9 ;  /* 0x000000090c0c7221 */ /* 0x000fe20000000000 */
[----:B-1----:R-:W-:-:S04]  /*1680*/  @!P1 FMUL R3, R3, R3 ;  /* 0x0000000303039220 */ /* 0x002fc80000400000 */
[----:B------:R-:W-:-:S07]  /*1690*/  FADD R12, R12, R3 ;  /* 0x000000030c0c7221 */ /* 0x000fce0000000000 */
.L_x_77:
[----:B------:R-:W-:Y:S05]  /*16a0*/  BSYNC.RECONVERGENT B1 ;  /* 0x0000000000017941 */ /* 0x000fea0003800200 */
.L_x_76:
        /* <DEDUP_REMOVED lines=13> */
[----:B------:R-:W5:Y:S01]  /*1780*/  LDG.E.CONSTANT R15, desc[UR8][R2.64+0x180] ;  /* 0x00018008020f7981 */ /* 0x000f62000c1e9900 */
[----:B------:R-:W-:Y:S01]  /*1790*/  IADD3 R11, PT, PT, R11, 0x80, RZ ;  /* 0x000000800b0b7810 */ /* 0x000fe20007ffe0ff */
[----:B--2---:R-:W-:-:S04]  /*17a0*/  FADD R5, -R8, R5 ;  /* 0x0000000508057221 */ /* 0x004fc80000000100 */
[----:B------:R-:W-:Y:S01]  /*17b0*/  FMUL R5, R5, 1.4426950216293334961 ;  /* 0x3fb8aa3b05057820 */ /* 0x000fe20000400000 */
[C---:B---3--:R-:W-:Y:S01]  /*17c0*/  FADD R9, -R8.reuse, R9 ;  /* 0x0000000908097221 */ /* 0x048fe20000000100 */
[----:B----4-:R-:W-:-:S03]  /*17d0*/  FADD R13, -R8, R13 ;  /* 0x0000000d080d7221 */ /* 0x010fc60000000100 */
[----:B------:R-:W-:Y:S01]  /*17e0*/  FMUL R9, R9, 1.4426950216293334961 ;  /* 0x3fb8aa3b09097820 */ /* 0x000fe20000400000 */
[----:B------:R-:W-:Y:S01]  /*17f0*/  FSETP.GEU.AND P0, PT, R5, -126, PT ;  /* 0xc2fc00000500780b */ /* 0x000fe20003f0e000 */
[----:B-----5:R-:W-:Y:S01]  /*1800*/  FADD R15, -R8, R15 ;  /* 0x0000000f080f7221 */ /* 0x020fe20000000100 */
        /* <DEDUP_REMOVED lines=12> */
[----:B0-----:R-:W-:-:S04]  /*18d0*/  @!P0 FMUL R3, R3, R3 ;  /* 0x0000000303038220 */ /* 0x001fc80000400000 */
[----:B------:R-:W-:-:S03]  /*18e0*/  FADD R3, R12, R3 ;  /* 0x000000030c037221 */ /* 0x000fc60000000000 */
[----:B------:R-:W0:Y:S01]  /*18f0*/  MUFU.EX2 R10, R15 ;  /* 0x0000000f000a7308 */ /* 0x000e220000000800 */
[----:B-1----:R-:W-:-:S04]  /*1900*/  @!P2 FMUL R2, R2, R2 ;  /* 0x000000020202a220 */ /* 0x002fc80000400000 */
[----:B------:R-:W-:Y:S01]  /*1910*/  FADD R3, R3, R2 ;  /* 0x0000000203037221 */ /* 0x000fe20000000000 */
[----:B--2---:R-:W-:-:S04]  /*1920*/  @!P3 FMUL R4, R4, R4 ;  /* 0x000000040404b220 */ /* 0x004fc80000400000 */
[----:B------:R-:W-:Y:S01]  /*1930*/  FADD R3, R3, R4 ;  /* 0x0000000403037221 */ /* 0x000fe20000000000 */
[----:B0-----:R-:W-:-:S04]  /*1940*/  @!P4 FMUL R10, R10, R10 ;  /* 0x0000000a0a0ac220 */ /* 0x001fc80000400000 */
[----:B------:R-:W-:-:S07]  /*1950*/  FADD R12, R3, R10 ;  /* 0x0000000a030c7221 */ /* 0x000fce0000000000 */
.L_x_79:
[----:B------:R-:W-:Y:S05]  /*1960*/  BSYNC.RECONVERGENT B1 ;  /* 0x0000000000017941 */ /* 0x000fea0003800200 */
.L_x_78:
[----:B------:R-:W-:Y:S05]  /*1970*/  @!P1 BRA `(.L_x_72) ;  /* 0x0000000000449947 */ /* 0x000fea0003800000 */
[----:B------:R-:W0:Y:S01]  /*1980*/  LDC.64 R4, c[0x0][0x380] ;  /* 0x0000e000ff047b82 */ /* 0x000e220000000a00 */
[----:B------:R-:W1:Y:S01]  /*1990*/  LDCU UR5, c[0x0][0x38c] ;  /* 0x00007180ff0577ac */ /* 0x000e620008000800 */
[----:B------:R-:W-:Y:S01]  /*19a0*/  IADD3 R0, PT, PT, -R0, RZ, RZ ;  /* 0x000000ff00007210 */ /* 0x000fe20007ffe1ff */
[----:B-1----:R-:W-:-:S07]  /*19b0*/  IMAD R9, R6, UR5, R11 ;  /* 0x0000000506097c24 */ /* 0x002fce000f8e020b */
.L_x_80:
[----:B0-----:R-:W-:-:S06]  /*19c0*/  IMAD.WIDE R2, R9, 0x4, R4 ;  /* 0x0000000409027825 */ /* 0x001fcc00078e0204 */
[----:B------:R-:W2:Y:S01]  /*19d0*/  LDG.E.CONSTANT R3, desc[UR8][R2.64] ;  /* 0x0000000802037981 */ /* 0x000ea2000c1e9900 */
[----:B------:R-:W-:Y:S02]  /*19e0*/  IADD3 R0, PT, PT, R0, 0x1, RZ ;  /* 0x0000000100007810 */ /* 0x000fe40007ffe0ff */
[----:B------:R-:W-:Y:S02]  /*19f0*/  IADD3 R9, PT, PT, R9, 0x20, RZ ;  /* 0x0000002009097810 */ /* 0x000fe40007ffe0ff */
[----:B------:R-:W-:Y:S01]  /*1a00*/  ISETP.NE.AND P1, PT, R0, RZ, PT ;  /* 0x000000ff0000720c */ /* 0x000fe20003f25270 */
[----:B--2---:R-:W-:-:S04]  /*1a10*/  FADD R10, -R8, R3 ;  /* 0x00000003080a7221 */ /* 0x004fc80000000100 */
[----:B------:R-:W-:-:S05]  /*1a20*/  FMUL R10, R10, 1.4426950216293334961 ;  /* 0x3fb8aa3b0a0a7820 */ /* 0x000fca0000400000 */
[----:B------:R-:W-:-:S13]  /*1a30*/  FSETP.GEU.AND P0, PT, R10, -126, PT ;  /* 0xc2fc00000a00780b */ /* 0x000fda0003f0e000 */
[----:B------:R-:W-:-:S04]  /*1a40*/  @!P0 FMUL R10, R10, 0.5 ;  /* 0x3f0000000a0a8820 */ /* 0x000fc80000400000 */
[----:B------:R-:W0:Y:S02]  /*1a50*/  MUFU.EX2 R11, R10 ;  /* 0x0000000a000b7308 */ /* 0x000e240000000800 */
[----:B0-----:R-:W-:-:S04]  /*1a60*/  @!P0 FMUL R11, R11, R11 ;  /* 0x0000000b0b0b8220 */ /* 0x001fc80000400000 */
[----:B------:R-:W-:Y:S01]  /*1a70*/  FADD R12, R11, R12 ;  /* 0x0000000c0b0c7221 */ /* 0x000fe20000000000 */
[----:B------:R-:W-:Y:S06]  /*1a80*/  @P1 BRA `(.L_x_80) ;  /* 0xfffffffc00cc1947 */ /* 0x000fec000383ffff */
.L_x_72:
[----:B------:R-:W-:Y:S05]  /*1a90*/  BSYNC.RECONVERGENT B0 ;  /* 0x0000000000007941 */ /* 0x000fea0003800200 */
.L_x_71:
[----:B------:R-:W0:Y:S01]  /*1aa0*/  SHFL.BFLY PT, R3, R12, 0x10, 0x1f ;  /* 0x0e001f000c037f89 */ /* 0x000e2200000e0000 */
[----:B------:R-:W1:Y:S01]  /*1ab0*/  LDCU UR4, c[0x0][0x38c] ;  /* 0x00007180ff0477ac */ /* 0x000e620008000800 */
[----:B------:R-:W-:Y:S01]  /*1ac0*/  BSSY.RECONVERGENT B0, `(.L_x_81) ;  /* 0x0000017000007945 */ /* 0x000fe20003800200 */
[----:B-1----:R-:W-:Y:S01]  /*1ad0*/  ISETP.GE.AND P3, PT, R7, UR4, PT ;  /* 0x0000000407007c0c */ /* 0x002fe2000bf66270 */
        /* <DEDUP_REMOVED lines=8> */
[----:B0-----:R-:W-:-:S05]  /*1b60*/  FADD R9, R2, R9 ;  /* 0x0000000902097221 */ /* 0x001fca0000000000 */
[----:B------:R-:W-:-:S04]  /*1b70*/  IADD3 R4, PT, PT, R9, 0x1800000, RZ ;  /* 0x0180000009047810 */ /* 0x000fc80007ffe0ff */
[----:B------:R-:W-:-:S04]  /*1b80*/  LOP3.LUT R4, R4, 0x7f800000, RZ, 0xc0, !PT ;  /* 0x7f80000004047812 */ /* 0x000fc800078ec0ff */
[----:B------:R-:W-:-:S13]  /*1b90*/  ISETP.GT.U32.AND P0, PT, R4, 0x1ffffff, PT ;  /* 0x01ffffff0400780c */ /* 0x000fda0003f04070 */
[----:B------:R-:W-:Y:S05]  /*1ba0*/  @P0 BRA `(.L_x_82) ;  /* 0x0000000000100947 */ /* 0x000fea0003800000 */
[----:B------:R-:W-:-:S07]  /*1bb0*/  MOV R4, 0x1bd0 ;  /* 0x00001bd000047802 */ /* 0x000fce0000000f00 */
[----:B------:R-:W-:Y:S05]  /*1bc0*/  CALL.REL.NOINC `($__internal_2_$__cuda_sm20_rcp_rn_f32_slowpath) ;  /* 0x00000004007c7944 */ /* 0x000fea0003c00000 */
[----:B------:R-:W-:Y:S01]  /*1bd0*/  MOV R0, R3 ;  /* 0x0000000300007202 */ /* 0x000fe20000000f00 */
[----:B------:R-:W-:Y:S06]  /*1be0*/  BRA `(.L_x_83) ;  /* 0x0000000000107947 */ /* 0x000fec0003800000 */
.L_x_82:
[----:B------:R-:W0:Y:S02]  /*1bf0*/  MUFU.RCP R0, R9 ;  /* 0x0000000900007308 */ /* 0x000e240000001000 */
[----:B0-----:R-:W-:-:S04]  /*1c00*/  FFMA R2, R9, R0, -1 ;  /* 0xbf80000009027423 */ /* 0x001fc80000000000 */
[----:B------:R-:W-:-:S04]  /*1c10*/  FADD.FTZ R3, -R2, -RZ ;  /* 0x800000ff02037221 */ /* 0x000fc80000010100 */
[----:B------:R-:W-:-:S07]  /*1c20*/  FFMA R0, R0, R3, R0 ;  /* 0x0000000300007223 */ /* 0x000fce0000000000 */
.L_x_83:
[----:B------:R-:W-:Y:S05]  /*1c30*/  BSYNC.RECONVERGENT B0 ;  /* 0x0000000000007941 */ /* 0x000fea0003800200 */
.L_x_81:
        /* <DEDUP_REMOVED lines=17> */
.L_x_86:
        /* <DEDUP_REMOVED lines=15> */
.L_x_85:
[----:B------:R-:W-:Y:S05]  /*1e40*/  BSYNC.RECONVERGENT B0 ;  /* 0x0000000000007941 */ /* 0x000fea0003800200 */
.L_x_84:
        /* <DEDUP_REMOVED lines=8> */
.L_x_87:
        /* <DEDUP_REMOVED lines=25> */
[----:B------:R-:W-:-:S03]  /*2060*/  @!P1 FMUL R9, R9, 0.5 ;  /* 0x3f00000009099820 */ /* 0x000fc60000400000 */
[----:B------:R-:W0:Y:S01]  /*2070*/  MUFU.EX2 R5, R5 ;  /* 0x0000000500057308 */ /* 0x000e220000000800 */
[----:B------:R-:W-:-:S03]  /*2080*/  @!P2 FMUL R4, R4, 0.5 ;  /* 0x3f0000000404a820 */ /* 0x000fc60000400000 */
[----:B------:R-:W-:-:S04]  /*2090*/  @!P3 FMUL R10, R10, 0.5 ;  /* 0x3f0000000a0ab820 */ /* 0x000fc80000400000 */
        /* <DEDUP_REMOVED lines=18> */
        .weak           $__internal_2_$__cuda_sm20_rcp_rn_f32_slowpath
        .type           $__internal_2_$__cuda_sm20_rcp_rn_f32_slowpath,@function
        .size           $__internal_2_$__cuda_sm20_rcp_rn_f32_slowpath,(.L_x_95 - $__internal_2_$__cuda_sm20_rcp_rn_f32_slowpath)
$__internal_2_$__cuda_sm20_rcp_rn_f32_slowpath:
        /* <DEDUP_REMOVED lines=16> */
.L_x_89:
        /* <DEDUP_REMOVED lines=33> */
.L_x_91:
[----:B------:R0:W1:Y:S02]  /*24d0*/  MUFU.RCP R3, R0 ;  /* 0x0000000000037308 */ /* 0x0000640000001000 */
.L_x_90:
[----:B------:R-:W-:Y:S05]  /*24e0*/  BSYNC.RECONVERGENT B1 ;  /* 0x0000000000017941 */ /* 0x000fea0003800200 */
.L_x_88:
[----:B------:R-:W-:-:S04]  /*24f0*/  MOV R5, 0x0 ;  /* 0x0000000000057802 */ /* 0x000fc80000000f00 */
[----:B01----:R-:W-:Y:S05]  /*2500*/  RET.REL.NODEC R4 `(_Z26safe_softmax_f32_f32_naiveILi8EEvPKfiiPf) ;  /* 0xffffffd804bc7950 */ /* 0x003fea0003c3ffff */
.L_x_92:
        /* <DEDUP_REMOVED lines=15> */
.L_x_95:


//--------------------- .nv.shared._Z27safe_softmax_f32_f32_onlineILi4EEvPKfiiPf --------------------------
	.section	.nv.shared._Z27safe_softmax_f32_f32_onlineILi4EEvPKfiiPf,"aw",@nobits
	.sectionflags	@""
	.align	16
	.zero		1024


//--------------------- .nv.shared.reserved.0     --------------------------
	.section	.nv.shared.reserved.0,"aw",@nobits
	.weak		__nv_reservedSMEM_offset_0_alias
	.size		__nv_reservedSMEM_offset_0_alias, 0, 64
	.other		__nv_reservedSMEM_offset_0_alias,@"STO_CUDA_RESERVED_SHARED STV_DEFAULT"
__nv_reservedSMEM_offset_0_alias:
	.zero		0
	.zero		64


//--------------------- .nv.shared._Z29safe_softmax_f32_f32_optimizeILi8EEvPKfiiPf --------------------------
	.section	.nv.shared._Z29safe_softmax_f32_f32_optimizeILi8EEvPKfiiPf,"aw",@nobits
	.sectionflags	@""
	.align	16
	.zero		1024


//--------------------- .nv.shared._Z26safe_softmax_f32_f32_naiveILi8EEvPKfiiPf --------------------------
	.section	.nv.shared._Z26safe_softmax_f32_f32_naiveILi8EEvPKfiiPf,"aw",@nobits
	.sectionflags	@""
	.align	16
	.zero		1024


//--------------------- .nv.constant0._Z27safe_softmax_f32_f32_onlineILi4EEvPKfiiPf --------------------------
	.section	.nv.constant0._Z27safe_softmax_f32_f32_onlineILi4EEvPKfiiPf,"a",@progbits
	.sectionflags	@""
	.align	4
.nv.constant0._Z27safe_softmax_f32_f32_onlineILi4EEvPKfiiPf:
	.zero		920


//--------------------- .nv.constant0._Z29safe_softmax_f32_f32_optimizeILi8EEvPKfiiPf --------------------------
	.section	.nv.constant0._Z29safe_softmax_f32_f32_optimizeILi8EEvPKfiiPf,"a",@progbits
	.sectionflags	@""
	.align	4
.nv.constant0._Z29safe_softmax_f32_f32_optimizeILi8EEvPKfiiPf:
	.zero		920


//--------------------- .nv.constant0._Z26safe_softmax_f32_f32_naiveILi8EEvPKfiiPf --------------------------
	.section	.nv.constant0._Z26safe_softmax_f32_f32_naiveILi8EEvPKfiiPf,"a",@progbits
	.sectionflags	@""
	.align	4
.nv.constant0._Z26safe_softmax_f32_f32_naiveILi8EEvPKfiiPf:
	.zero		920


//--------------------- SYMBOLS --------------------------

	.type		.nv.reservedSmem.offset0,@object
	.size		.nv.reservedSmem.offset0,0x4
	.type		.nv.reservedSmem.cap,@object
	.size		.nv.reservedSmem.cap,0x4
